//
// Generated by NVIDIA NVVM Compiler
//
// Compiler Build ID: CL-36424714
// Cuda compilation tools, release 13.0, V13.0.88
// Based on NVVM 20.0.0
//

.version 9.0
.target sm_100
.address_size 64

	// .globl	_Z17per_row_AB_kernelPlS_S_ll

.visible .entry _Z17per_row_AB_kernelPlS_S_ll(
	.param .u64 .ptr .align 1 _Z17per_row_AB_kernelPlS_S_ll_param_0,
	.param .u64 .ptr .align 1 _Z17per_row_AB_kernelPlS_S_ll_param_1,
	.param .u64 .ptr .align 1 _Z17per_row_AB_kernelPlS_S_ll_param_2,
	.param .u64 _Z17per_row_AB_kernelPlS_S_ll_param_3,
	.param .u64 _Z17per_row_AB_kernelPlS_S_ll_param_4
)
{
	.reg .pred 	%p<10>;
	.reg .b32 	%r<43>;
	.reg .b64 	%rd<69>;

	ld.param.u64 	%rd21, [_Z17per_row_AB_kernelPlS_S_ll_param_0];
	ld.param.u64 	%rd24, [_Z17per_row_AB_kernelPlS_S_ll_param_1];
	ld.param.u64 	%rd25, [_Z17per_row_AB_kernelPlS_S_ll_param_2];
	ld.param.u64 	%rd22, [_Z17per_row_AB_kernelPlS_S_ll_param_3];
	ld.param.u64 	%rd23, [_Z17per_row_AB_kernelPlS_S_ll_param_4];
	cvta.to.global.u64 	%rd1, %rd25;
	cvta.to.global.u64 	%rd2, %rd24;
	mov.u32 	%r17, %ctaid.x;
	mov.u32 	%r18, %ntid.x;
	mov.u32 	%r19, %tid.x;
	mad.lo.s32 	%r20, %r17, %r18, %r19;
	cvt.s64.s32 	%rd3, %r20;
	mul.lo.s64 	%rd26, %rd22, %rd22;
	setp.le.s64 	%p1, %rd26, %rd3;
	@%p1 bra 	$L__BB0_14;
	or.b64  	%rd27, %rd3, %rd22;
	and.b64  	%rd28, %rd27, -4294967296;
	setp.ne.s64 	%p2, %rd28, 0;
	@%p2 bra 	$L__BB0_3;
	cvt.u32.u64 	%r21, %rd22;
	cvt.u32.u64 	%r22, %rd3;
	div.u32 	%r23, %r22, %r21;
	mul.lo.s32 	%r24, %r23, %r21;
	sub.s32 	%r25, %r22, %r24;
	cvt.u64.u32 	%rd66, %r23;
	cvt.u64.u32 	%rd67, %r25;
	bra.uni 	$L__BB0_4;
$L__BB0_3:
	div.s64 	%rd66, %rd3, %rd22;
	mul.lo.s64 	%rd29, %rd66, %rd22;
	sub.s64 	%rd67, %rd3, %rd29;
$L__BB0_4:
	cvt.u32.u64 	%r1, %rd67;
	cvt.u32.u64 	%r26, %rd23;
	cvt.u32.u64 	%r27, %rd66;
	mul.lo.s32 	%r2, %r27, %r26;
	mul.lo.s32 	%r3, %r1, %r26;
	mul.lo.s64 	%rd10, %rd23, %rd22;
	cvt.u32.u64 	%r4, %rd10;
	setp.lt.s64 	%p3, %rd23, 1;
	@%p3 bra 	$L__BB0_14;
	cvt.u32.u64 	%r5, %rd22;
	and.b64  	%rd11, %rd23, 3;
	and.b64  	%rd12, %rd23, 9223372036854775804;
	cvta.to.global.u64 	%rd13, %rd21;
	mov.b32 	%r38, 0;
$L__BB0_6:
	setp.lt.u64 	%p4, %rd23, 4;
	mul.lo.s32 	%r7, %r38, %r5;
	add.s32 	%r30, %r38, %r2;
	mul.wide.s32 	%rd30, %r30, 8;
	add.s64 	%rd14, %rd13, %rd30;
	mov.b32 	%r42, 0;
	@%p4 bra 	$L__BB0_9;
	mad.lo.s32 	%r32, %r2, %r4, %r1;
	add.s32 	%r39, %r32, %r7;
	mov.b32 	%r42, 0;
	mov.u64 	%rd68, %rd12;
	mov.u32 	%r40, %r3;
$L__BB0_8:
	ld.global.u64 	%rd31, [%rd14];
	mul.wide.s32 	%rd32, %r40, 8;
	add.s64 	%rd33, %rd2, %rd32;
	ld.global.u64 	%rd34, [%rd33];
	mul.lo.s64 	%rd35, %rd34, %rd31;
	mul.wide.s32 	%rd36, %r39, 8;
	add.s64 	%rd37, %rd1, %rd36;
	st.global.u64 	[%rd37], %rd35;
	ld.global.u64 	%rd38, [%rd14];
	ld.global.u64 	%rd39, [%rd33+8];
	mul.lo.s64 	%rd40, %rd39, %rd38;
	shl.b64 	%rd41, %rd10, 32;
	shr.s64 	%rd42, %rd41, 29;
	add.s64 	%rd43, %rd37, %rd42;
	st.global.u64 	[%rd43], %rd40;
	ld.global.u64 	%rd44, [%rd14];
	ld.global.u64 	%rd45, [%rd33+16];
	mul.lo.s64 	%rd46, %rd45, %rd44;
	add.s64 	%rd47, %rd43, %rd42;
	st.global.u64 	[%rd47], %rd46;
	ld.global.u64 	%rd48, [%rd14];
	ld.global.u64 	%rd49, [%rd33+24];
	mul.lo.s64 	%rd50, %rd49, %rd48;
	add.s64 	%rd51, %rd47, %rd42;
	st.global.u64 	[%rd51], %rd50;
	add.s32 	%r42, %r42, 4;
	add.s32 	%r40, %r40, 4;
	shl.b32 	%r33, %r4, 2;
	add.s32 	%r39, %r39, %r33;
	add.s64 	%rd68, %rd68, -4;
	setp.ne.s64 	%p5, %rd68, 0;
	@%p5 bra 	$L__BB0_8;
$L__BB0_9:
	setp.eq.s64 	%p6, %rd11, 0;
	@%p6 bra 	$L__BB0_13;
	setp.eq.s64 	%p7, %rd11, 1;
	ld.global.u64 	%rd52, [%rd14];
	add.s32 	%r34, %r42, %r3;
	mul.wide.s32 	%rd53, %r34, 8;
	add.s64 	%rd17, %rd2, %rd53;
	ld.global.u64 	%rd54, [%rd17];
	mul.lo.s64 	%rd55, %rd54, %rd52;
	add.s32 	%r35, %r42, %r2;
	add.s32 	%r36, %r7, %r1;
	mad.lo.s32 	%r37, %r35, %r4, %r36;
	mul.wide.s32 	%rd56, %r37, 8;
	add.s64 	%rd18, %rd1, %rd56;
	st.global.u64 	[%rd18], %rd55;
	@%p7 bra 	$L__BB0_13;
	setp.eq.s64 	%p8, %rd11, 2;
	ld.global.u64 	%rd57, [%rd14];
	ld.global.u64 	%rd58, [%rd17+8];
	mul.lo.s64 	%rd59, %rd58, %rd57;
	shl.b64 	%rd60, %rd10, 32;
	shr.s64 	%rd19, %rd60, 29;
	add.s64 	%rd20, %rd18, %rd19;
	st.global.u64 	[%rd20], %rd59;
	@%p8 bra 	$L__BB0_13;
	ld.global.u64 	%rd61, [%rd14];
	ld.global.u64 	%rd62, [%rd17+16];
	mul.lo.s64 	%rd63, %rd62, %rd61;
	add.s64 	%rd64, %rd20, %rd19;
	st.global.u64 	[%rd64], %rd63;
$L__BB0_13:
	add.s32 	%r38, %r38, 1;
	cvt.u64.u32 	%rd65, %r38;
	setp.gt.u64 	%p9, %rd23, %rd65;
	@%p9 bra 	$L__BB0_6;
$L__BB0_14:
	ret;

}
	// .globl	_Z20per_column_AB_kernelPlS_S_ll
.visible .entry _Z20per_column_AB_kernelPlS_S_ll(
	.param .u64 .ptr .align 1 _Z20per_column_AB_kernelPlS_S_ll_param_0,
	.param .u64 .ptr .align 1 _Z20per_column_AB_kernelPlS_S_ll_param_1,
	.param .u64 .ptr .align 1 _Z20per_column_AB_kernelPlS_S_ll_param_2,
	.param .u64 _Z20per_column_AB_kernelPlS_S_ll_param_3,
	.param .u64 _Z20per_column_AB_kernelPlS_S_ll_param_4
)
{
	.reg .pred 	%p<12>;
	.reg .b32 	%r<13>;
	.reg .b64 	%rd<138>;

	ld.param.u64 	%rd37, [_Z20per_column_AB_kernelPlS_S_ll_param_0];
	ld.param.u64 	%rd40, [_Z20per_column_AB_kernelPlS_S_ll_param_1];
	ld.param.u64 	%rd41, [_Z20per_column_AB_kernelPlS_S_ll_param_2];
	ld.param.u64 	%rd38, [_Z20per_column_AB_kernelPlS_S_ll_param_3];
	ld.param.u64 	%rd39, [_Z20per_column_AB_kernelPlS_S_ll_param_4];
	cvta.to.global.u64 	%rd1, %rd41;
	cvta.to.global.u64 	%rd2, %rd40;
	mov.u32 	%r1, %ctaid.x;
	mov.u32 	%r2, %ntid.x;
	mov.u32 	%r3, %ntid.y;
	mov.u32 	%r4, %tid.x;
	mov.u32 	%r5, %tid.y;
	mad.lo.s32 	%r6, %r3, %r1, %r4;
	mad.lo.s32 	%r7, %r6, %r2, %r5;
	cvt.s64.s32 	%rd3, %r7;
	mul.lo.s64 	%rd42, %rd39, %rd39;
	setp.le.s64 	%p1, %rd42, %rd3;
	@%p1 bra 	$L__BB1_18;
	or.b64  	%rd43, %rd3, %rd39;
	and.b64  	%rd44, %rd43, -4294967296;
	setp.ne.s64 	%p2, %rd44, 0;
	@%p2 bra 	$L__BB1_3;
	cvt.u32.u64 	%r8, %rd39;
	cvt.u32.u64 	%r9, %rd3;
	div.u32 	%r10, %r9, %r8;
	mul.lo.s32 	%r11, %r10, %r8;
	sub.s32 	%r12, %r9, %r11;
	cvt.u64.u32 	%rd129, %r10;
	cvt.u64.u32 	%rd130, %r12;
	bra.uni 	$L__BB1_4;
$L__BB1_3:
	div.s64 	%rd129, %rd3, %rd39;
	mul.lo.s64 	%rd45, %rd129, %rd39;
	sub.s64 	%rd130, %rd3, %rd45;
$L__BB1_4:
	setp.lt.s64 	%p3, %rd38, 1;
	@%p3 bra 	$L__BB1_18;
	cvt.s64.s32 	%rd10, %rd129;
	and.b64  	%rd11, %rd38, 7;
	and.b64  	%rd12, %rd38, 3;
	and.b64  	%rd13, %rd38, 9223372036854775800;
	and.b64  	%rd14, %rd38, 1;
	shl.b64 	%rd15, %rd39, 6;
	shl.b64 	%rd16, %rd38, 3;
	shl.b64 	%rd17, %rd39, 3;
	cvta.to.global.u64 	%rd18, %rd37;
	mov.b64 	%rd131, 0;
$L__BB1_6:
	setp.lt.u64 	%p4, %rd38, 8;
	mul.lo.s64 	%rd48, %rd131, %rd39;
	add.s64 	%rd49, %rd48, %rd10;
	shl.b64 	%rd50, %rd49, 3;
	add.s64 	%rd20, %rd18, %rd50;
	add.s64 	%rd51, %rd48, %rd130;
	mad.lo.s64 	%rd21, %rd51, %rd39, %rd10;
	mul.lo.s64 	%rd22, %rd21, %rd38;
	mov.b64 	%rd136, 0;
	@%p4 bra 	$L__BB1_9;
	shl.b64 	%rd52, %rd130, 3;
	add.s64 	%rd133, %rd2, %rd52;
	mad.lo.s64 	%rd53, %rd16, %rd21, %rd1;
	add.s64 	%rd132, %rd53, 32;
	mov.u64 	%rd134, %rd13;
$L__BB1_8:
	.pragma "nounroll";
	ld.global.u64 	%rd54, [%rd20];
	ld.global.u64 	%rd55, [%rd133];
	mul.lo.s64 	%rd56, %rd55, %rd54;
	st.global.u64 	[%rd132+-32], %rd56;
	ld.global.u64 	%rd57, [%rd20];
	add.s64 	%rd58, %rd133, %rd17;
	ld.global.u64 	%rd59, [%rd58];
	mul.lo.s64 	%rd60, %rd59, %rd57;
	st.global.u64 	[%rd132+-24], %rd60;
	ld.global.u64 	%rd61, [%rd20];
	add.s64 	%rd62, %rd58, %rd17;
	ld.global.u64 	%rd63, [%rd62];
	mul.lo.s64 	%rd64, %rd63, %rd61;
	st.global.u64 	[%rd132+-16], %rd64;
	ld.global.u64 	%rd65, [%rd20];
	add.s64 	%rd66, %rd62, %rd17;
	ld.global.u64 	%rd67, [%rd66];
	mul.lo.s64 	%rd68, %rd67, %rd65;
	st.global.u64 	[%rd132+-8], %rd68;
	ld.global.u64 	%rd69, [%rd20];
	add.s64 	%rd70, %rd66, %rd17;
	ld.global.u64 	%rd71, [%rd70];
	mul.lo.s64 	%rd72, %rd71, %rd69;
	st.global.u64 	[%rd132], %rd72;
	ld.global.u64 	%rd73, [%rd20];
	add.s64 	%rd74, %rd70, %rd17;
	ld.global.u64 	%rd75, [%rd74];
	mul.lo.s64 	%rd76, %rd75, %rd73;
	st.global.u64 	[%rd132+8], %rd76;
	ld.global.u64 	%rd77, [%rd20];
	add.s64 	%rd78, %rd74, %rd17;
	ld.global.u64 	%rd79, [%rd78];
	mul.lo.s64 	%rd80, %rd79, %rd77;
	st.global.u64 	[%rd132+16], %rd80;
	ld.global.u64 	%rd81, [%rd20];
	add.s64 	%rd82, %rd78, %rd17;
	ld.global.u64 	%rd83, [%rd82];
	mul.lo.s64 	%rd84, %rd83, %rd81;
	st.global.u64 	[%rd132+24], %rd84;
	add.s64 	%rd134, %rd134, -8;
	add.s64 	%rd133, %rd133, %rd15;
	add.s64 	%rd132, %rd132, 64;
	setp.ne.s64 	%p5, %rd134, 0;
	mov.u64 	%rd136, %rd13;
	@%p5 bra 	$L__BB1_8;
$L__BB1_9:
	setp.eq.s64 	%p6, %rd11, 0;
	@%p6 bra 	$L__BB1_17;
	add.s64 	%rd85, %rd11, -1;
	setp.lt.u64 	%p7, %rd85, 3;
	@%p7 bra 	$L__BB1_12;
	ld.global.u64 	%rd86, [%rd20];
	mad.lo.s64 	%rd87, %rd136, %rd39, %rd130;
	shl.b64 	%rd88, %rd87, 3;
	add.s64 	%rd89, %rd2, %rd88;
	ld.global.u64 	%rd90, [%rd89];
	mul.lo.s64 	%rd91, %rd90, %rd86;
	add.s64 	%rd92, %rd136, %rd22;
	shl.b64 	%rd93, %rd92, 3;
	add.s64 	%rd94, %rd1, %rd93;
	st.global.u64 	[%rd94], %rd91;
	ld.global.u64 	%rd95, [%rd20];
	add.s64 	%rd96, %rd89, %rd17;
	ld.global.u64 	%rd97, [%rd96];
	mul.lo.s64 	%rd98, %rd97, %rd95;
	st.global.u64 	[%rd94+8], %rd98;
	ld.global.u64 	%rd99, [%rd20];
	add.s64 	%rd100, %rd96, %rd17;
	ld.global.u64 	%rd101, [%rd100];
	mul.lo.s64 	%rd102, %rd101, %rd99;
	st.global.u64 	[%rd94+16], %rd102;
	ld.global.u64 	%rd103, [%rd20];
	add.s64 	%rd104, %rd100, %rd17;
	ld.global.u64 	%rd105, [%rd104];
	mul.lo.s64 	%rd106, %rd105, %rd103;
	st.global.u64 	[%rd94+24], %rd106;
	add.s64 	%rd136, %rd136, 4;
$L__BB1_12:
	setp.eq.s64 	%p8, %rd12, 0;
	@%p8 bra 	$L__BB1_17;
	setp.eq.s64 	%p9, %rd12, 1;
	@%p9 bra 	$L__BB1_15;
	ld.global.u64 	%rd107, [%rd20];
	mad.lo.s64 	%rd108, %rd136, %rd39, %rd130;
	shl.b64 	%rd109, %rd108, 3;
	add.s64 	%rd110, %rd2, %rd109;
	ld.global.u64 	%rd111, [%rd110];
	mul.lo.s64 	%rd112, %rd111, %rd107;
	add.s64 	%rd113, %rd136, %rd22;
	shl.b64 	%rd114, %rd113, 3;
	add.s64 	%rd115, %rd1, %rd114;
	st.global.u64 	[%rd115], %rd112;
	ld.global.u64 	%rd116, [%rd20];
	add.s64 	%rd117, %rd110, %rd17;
	ld.global.u64 	%rd118, [%rd117];
	mul.lo.s64 	%rd119, %rd118, %rd116;
	st.global.u64 	[%rd115+8], %rd119;
	add.s64 	%rd136, %rd136, 2;
$L__BB1_15:
	setp.eq.s64 	%p10, %rd14, 0;
	@%p10 bra 	$L__BB1_17;
	ld.global.u64 	%rd120, [%rd20];
	mad.lo.s64 	%rd121, %rd136, %rd39, %rd130;
	shl.b64 	%rd122, %rd121, 3;
	add.s64 	%rd123, %rd2, %rd122;
	ld.global.u64 	%rd124, [%rd123];
	mul.lo.s64 	%rd125, %rd124, %rd120;
	add.s64 	%rd126, %rd136, %rd22;
	shl.b64 	%rd127, %rd126, 3;
	add.s64 	%rd128, %rd1, %rd127;
	st.global.u64 	[%rd128], %rd125;
$L__BB1_17:
	add.s64 	%rd131, %rd131, 1;
	setp.ne.s64 	%p11, %rd131, %rd38;
	@%p11 bra 	$L__BB1_6;
$L__BB1_18:
	ret;

}
	// .globl	_Z18per_element_kernelPlS_S_ll
.visible .entry _Z18per_element_kernelPlS_S_ll(
	.param .u64 .ptr .align 1 _Z18per_element_kernelPlS_S_ll_param_0,
	.param .u64 .ptr .align 1 _Z18per_element_kernelPlS_S_ll_param_1,
	.param .u64 .ptr .align 1 _Z18per_element_kernelPlS_S_ll_param_2,
	.param .u64 _Z18per_element_kernelPlS_S_ll_param_3,
	.param .u64 _Z18per_element_kernelPlS_S_ll_param_4
)
{
	.reg .pred 	%p<5>;
	.reg .b32 	%r<26>;
	.reg .b64 	%rd<60>;

	ld.param.u64 	%rd22, [_Z18per_element_kernelPlS_S_ll_param_0];
	ld.param.u64 	%rd23, [_Z18per_element_kernelPlS_S_ll_param_1];
	ld.param.u64 	%rd24, [_Z18per_element_kernelPlS_S_ll_param_2];
	ld.param.u64 	%rd25, [_Z18per_element_kernelPlS_S_ll_param_3];
	ld.param.u64 	%rd26, [_Z18per_element_kernelPlS_S_ll_param_4];
	mov.u32 	%r1, %ctaid.x;
	mov.u32 	%r2, %nctaid.y;
	mov.u32 	%r3, %ntid.x;
	mov.u32 	%r4, %ntid.y;
	mov.u32 	%r5, %ctaid.y;
	mov.u32 	%r6, %tid.x;
	mov.u32 	%r7, %tid.y;
	mad.lo.s32 	%r8, %r1, %r2, %r5;
	mad.lo.s32 	%r9, %r8, %r3, %r6;
	mad.lo.s32 	%r10, %r9, %r4, %r7;
	cvt.s64.s32 	%rd1, %r10;
	mul.lo.s64 	%rd2, %rd26, %rd25;
	mul.lo.s64 	%rd27, %rd2, %rd2;
	setp.le.s64 	%p1, %rd27, %rd1;
	@%p1 bra 	$L__BB2_11;
	mul.lo.s64 	%rd3, %rd2, %rd26;
	or.b64  	%rd28, %rd1, %rd3;
	and.b64  	%rd29, %rd28, -4294967296;
	setp.ne.s64 	%p2, %rd29, 0;
	@%p2 bra 	$L__BB2_3;
	cvt.u32.u64 	%r11, %rd3;
	cvt.u32.u64 	%r12, %rd1;
	div.u32 	%r13, %r12, %r11;
	mul.lo.s32 	%r14, %r13, %r11;
	sub.s32 	%r15, %r12, %r14;
	cvt.u64.u32 	%rd54, %r13;
	cvt.u64.u32 	%rd55, %r15;
	bra.uni 	$L__BB2_4;
$L__BB2_3:
	div.s64 	%rd54, %rd1, %rd3;
	mul.lo.s64 	%rd30, %rd54, %rd3;
	sub.s64 	%rd55, %rd1, %rd30;
$L__BB2_4:
	or.b64  	%rd31, %rd55, %rd2;
	and.b64  	%rd32, %rd31, -4294967296;
	setp.ne.s64 	%p3, %rd32, 0;
	@%p3 bra 	$L__BB2_6;
	cvt.u32.u64 	%r16, %rd2;
	cvt.u32.u64 	%r17, %rd55;
	div.u32 	%r18, %r17, %r16;
	mul.lo.s32 	%r19, %r18, %r16;
	sub.s32 	%r20, %r17, %r19;
	cvt.u64.u32 	%rd56, %r18;
	cvt.u64.u32 	%rd57, %r20;
	bra.uni 	$L__BB2_7;
$L__BB2_6:
	div.s64 	%rd56, %rd55, %rd2;
	mul.lo.s64 	%rd33, %rd56, %rd2;
	sub.s64 	%rd57, %rd55, %rd33;
$L__BB2_7:
	or.b64  	%rd34, %rd57, %rd25;
	and.b64  	%rd35, %rd34, -4294967296;
	setp.ne.s64 	%p4, %rd35, 0;
	@%p4 bra 	$L__BB2_9;
	cvt.u32.u64 	%r21, %rd25;
	cvt.u32.u64 	%r22, %rd57;
	div.u32 	%r23, %r22, %r21;
	mul.lo.s32 	%r24, %r23, %r21;
	sub.s32 	%r25, %r22, %r24;
	cvt.u64.u32 	%rd58, %r23;
	cvt.u64.u32 	%rd59, %r25;
	bra.uni 	$L__BB2_10;
$L__BB2_9:
	div.s64 	%rd58, %rd57, %rd25;
	mul.lo.s64 	%rd36, %rd58, %rd25;
	sub.s64 	%rd59, %rd57, %rd36;
$L__BB2_10:
	cvt.s64.s32 	%rd37, %rd54;
	cvt.s64.s32 	%rd38, %rd58;
	mad.lo.s64 	%rd39, %rd37, %rd26, %rd38;
	cvta.to.global.u64 	%rd40, %rd22;
	shl.b64 	%rd41, %rd39, 3;
	add.s64 	%rd42, %rd40, %rd41;
	ld.global.u64 	%rd43, [%rd42];
	cvt.s64.s32 	%rd44, %rd56;
	mad.lo.s64 	%rd45, %rd59, %rd26, %rd44;
	cvta.to.global.u64 	%rd46, %rd23;
	shl.b64 	%rd47, %rd45, 3;
	add.s64 	%rd48, %rd46, %rd47;
	ld.global.u64 	%rd49, [%rd48];
	mul.lo.s64 	%rd50, %rd49, %rd43;
	cvta.to.global.u64 	%rd51, %rd24;
	shl.b64 	%rd52, %rd1, 3;
	add.s64 	%rd53, %rd51, %rd52;
	st.global.u64 	[%rd53], %rd50;
$L__BB2_11:
	ret;

}


// ===== COMPILED SASS (sm_100) =====

	.target	sm_100

	.elftype	@"ET_EXEC"


//--------------------- .note.nv.tkinfo           --------------------------
	.section	.note.nv.tkinfo,"",@"SHT_NOTE"
	.sectionflags	@"SHF_NOTE_NV_TKINFO"
	.tkinfo
        /*0018*/ 	.word	0x00000002
        /*0030*/ 	.string	""
        /*0030*/ 	.string	"ptxas"
        /*0030*/ 	.string	"Cuda compilation tools, release 13.0, V13.0.88"
        /*0030*/ 	.string	"Build cuda_13.0.r13.0/compiler.36424714_0"
        /*0030*/ 	.string	"-arch sm_100 -m 64 "



//--------------------- .note.nv.cuinfo           --------------------------
	.section	.note.nv.cuinfo,"",@"SHT_NOTE"
	.sectionflags	@"SHF_NOTE_NV_CUINFO"
        /*0018*/ 	.short	0x0002
        /*001a*/ 	.short	0x0064
        /*001c*/ 	.short	0x0082
	.zero		2


//--------------------- .nv.info                  --------------------------
	.section	.nv.info,"",@"SHT_CUDA_INFO"
	.align	4


	//----- nvinfo : EIATTR_REGCOUNT
	.align		4
        /*0000*/ 	.byte	0x04, 0x2f
        /*0002*/ 	.short	(.L_1 - .L_0)
	.align		4
.L_0:
        /*0004*/ 	.word	index@(_Z17per_row_AB_kernelPlS_S_ll)
        /*0008*/ 	.word	0x00000020


	//----- nvinfo : EIATTR_FRAME_SIZE
	.align		4
.L_1:
        /*000c*/ 	.byte	0x04, 0x11
        /*000e*/ 	.short	(.L_3 - .L_2)
	.align		4
.L_2:
        /*0010*/ 	.word	index@($__internal_2_$__cuda_sm20_div_s64)
        /*0014*/ 	.word	0x00000000


	//----- nvinfo : EIATTR_FRAME_SIZE
	.align		4
.L_3:
        /*0018*/ 	.byte	0x04, 0x11
        /*001a*/ 	.short	(.L_5 - .L_4)
	.align		4
.L_4:
        /*001c*/ 	.word	index@(_Z17per_row_AB_kernelPlS_S_ll)
        /*0020*/ 	.word	0x00000000


	//----- nvinfo : EIATTR_REGCOUNT
	.align		4
.L_5:
        /*0024*/ 	.byte	0x04, 0x2f
        /*0026*/ 	.short	(.L_7 - .L_6)
	.align		4
.L_6:
        /*0028*/ 	.word	index@(_Z20per_column_AB_kernelPlS_S_ll)
        /*002c*/ 	.word	0x00000020


	//----- nvinfo : EIATTR_FRAME_SIZE
	.align		4
.L_7:
        /*0030*/ 	.byte	0x04, 0x11
        /*0032*/ 	.short	(.L_9 - .L_8)
	.align		4
.L_8:
        /*0034*/ 	.word	index@($__internal_1_$__cuda_sm20_div_s64)
        /*0038*/ 	.word	0x00000000


	//----- nvinfo : EIATTR_FRAME_SIZE
	.align		4
.L_9:
        /*003c*/ 	.byte	0x04, 0x11
        /*003e*/ 	.short	(.L_11 - .L_10)
	.align		4
.L_10:
        /*0040*/ 	.word	index@(_Z20per_column_AB_kernelPlS_S_ll)
        /*0044*/ 	.word	0x00000000


	//----- nvinfo : EIATTR_REGCOUNT
	.align		4
.L_11:
        /*0048*/ 	.byte	0x04, 0x2f
        /*004a*/ 	.short	(.L_13 - .L_12)
	.align		4
.L_12:
        /*004c*/ 	.word	index@(_Z18per_element_kernelPlS_S_ll)
        /*0050*/ 	.word	0x00000018


	//----- nvinfo : EIATTR_FRAME_SIZE
	.align		4
.L_13:
        /*0054*/ 	.byte	0x04, 0x11
        /*0056*/ 	.short	(.L_15 - .L_14)
	.align		4
.L_14:
        /*0058*/ 	.word	index@($__internal_0_$__cuda_sm20_div_s64)
        /*005c*/ 	.word	0x00000000


	//----- nvinfo : EIATTR_FRAME_SIZE
	.align		4
.L_15:
        /*0060*/ 	.byte	0x04, 0x11
        /*0062*/ 	.short	(.L_17 - .L_16)
	.align		4
.L_16:
        /*0064*/ 	.word	index@(_Z18per_element_kernelPlS_S_ll)
        /*0068*/ 	.word	0x00000000


	//----- nvinfo : EIATTR_MIN_STACK_SIZE
	.align		4
.L_17:
        /*006c*/ 	.byte	0x04, 0x12
        /*006e*/ 	.short	(.L_19 - .L_18)
	.align		4
.L_18:
        /*0070*/ 	.word	index@(_Z18per_element_kernelPlS_S_ll)
        /*0074*/ 	.word	0x00000000


	//----- nvinfo : EIATTR_MIN_STACK_SIZE
	.align		4
.L_19:
        /*0078*/ 	.byte	0x04, 0x12
        /*007a*/ 	.short	(.L_21 - .L_20)
	.align		4
.L_20:
        /*007c*/ 	.word	index@(_Z20per_column_AB_kernelPlS_S_ll)
        /*0080*/ 	.word	0x00000000


	//----- nvinfo : EIATTR_MIN_STACK_SIZE
	.align		4
.L_21:
        /*0084*/ 	.byte	0x04, 0x12
        /*0086*/ 	.short	(.L_23 - .L_22)
	.align		4
.L_22:
        /*0088*/ 	.word	index@(_Z17per_row_AB_kernelPlS_S_ll)
        /*008c*/ 	.word	0x00000000
.L_23:


//--------------------- .nv.compat                --------------------------
	.section	.nv.compat,"",@"SHT_CUDA_COMPAT_INFO"
	.align	4
        /*0000*/ 	.byte	0x02, 0x09, 0x00, 0x00, 0x02, 0x02, 0x01, 0x00, 0x02, 0x05, 0x05, 0x00, 0x03, 0x07, 0x01, 0x01
        /*0010*/ 	.byte	0x02, 0x03, 0x00, 0x00, 0x02, 0x06, 0x01, 0x00, 0x04, 0x0b, 0x08, 0x00, 0x09, 0x00, 0x00, 0x00
        /*0020*/ 	.byte	0x00, 0x00, 0x00, 0x00


//--------------------- .nv.info._Z18per_element_kernelPlS_S_ll --------------------------
	.section	.nv.info._Z18per_element_kernelPlS_S_ll,"",@"SHT_CUDA_INFO"
	.sectionflags	@""
	.align	4


	//----- nvinfo : EIATTR_CUDA_API_VERSION
	.align		4
        /*0000*/ 	.byte	0x04, 0x37
        /*0002*/ 	.short	(.L_25 - .L_24)
.L_24:
        /*0004*/ 	.word	0x00000082


	//----- nvinfo : EIATTR_KPARAM_INFO
	.align		4
.L_25:
        /*0008*/ 	.byte	0x04, 0x17
        /*000a*/ 	.short	(.L_27 - .L_26)
.L_26:
        /*000c*/ 	.word	0x00000000
        /*0010*/ 	.short	0x0004
        /*0012*/ 	.short	0x0020
        /*0014*/ 	.byte	0x00, 0xf0, 0x21, 0x00


	//----- nvinfo : EIATTR_KPARAM_INFO
	.align		4
.L_27:
        /*0018*/ 	.byte	0x04, 0x17
        /*001a*/ 	.short	(.L_29 - .L_28)
.L_28:
        /*001c*/ 	.word	0x00000000
        /*0020*/ 	.short	0x0003
        /*0022*/ 	.short	0x0018
        /*0024*/ 	.byte	0x00, 0xf0, 0x21, 0x00


	//----- nvinfo : EIATTR_KPARAM_INFO
	.align		4
.L_29:
        /*0028*/ 	.byte	0x04, 0x17
        /*002a*/ 	.short	(.L_31 - .L_30)
.L_30:
        /*002c*/ 	.word	0x00000000
        /*0030*/ 	.short	0x0002
        /*0032*/ 	.short	0x0010
        /*0034*/ 	.byte	0x00, 0xf5, 0x21, 0x00


	//----- nvinfo : EIATTR_KPARAM_INFO
	.align		4
.L_31:
        /*0038*/ 	.byte	0x04, 0x17
        /*003a*/ 	.short	(.L_33 - .L_32)
.L_32:
        /*003c*/ 	.word	0x00000000
        /*0040*/ 	.short	0x0001
        /*0042*/ 	.short	0x0008
        /*0044*/ 	.byte	0x00, 0xf5, 0x21, 0x00


	//----- nvinfo : EIATTR_KPARAM_INFO
	.align		4
.L_33:
        /*0048*/ 	.byte	0x04, 0x17
        /*004a*/ 	.short	(.L_35 - .L_34)
.L_34:
        /*004c*/ 	.word	0x00000000
        /*0050*/ 	.short	0x0000
        /*0052*/ 	.short	0x0000
        /*0054*/ 	.byte	0x00, 0xf5, 0x21, 0x00


	//----- nvinfo : EIATTR_SPARSE_MMA_MASK
	.align		4
.L_35:
        /*0058*/ 	.byte	0x03, 0x50
        /*005a*/ 	.short	0x0000


	//----- nvinfo : EIATTR_MAXREG_COUNT
	.align		4
        /*005c*/ 	.byte	0x03, 0x1b
        /*005e*/ 	.short	0x00ff


	//----- nvinfo : EIATTR_MERCURY_ISA_VERSION
	.align		4
        /*0060*/ 	.byte	0x03, 0x5f
        /*0062*/ 	.short	0x0101


	//----- nvinfo : EIATTR_VRC_CTA_INIT_COUNT
	.align		4
        /*0064*/ 	.byte	0x02, 0x4a
	.zero		1
	.zero		1


	//----- nvinfo : EIATTR_EXIT_INSTR_OFFSETS
	.align		4
        /*0068*/ 	.byte	0x04, 0x1c
        /*006a*/ 	.short	(.L_37 - .L_36)


	//   ....[0]....
.L_36:
        /*006c*/ 	.word	0x00000190


	//   ....[1]....
        /*0070*/ 	.word	0x00000b80


	//----- nvinfo : EIATTR_CRS_STACK_SIZE
	.align		4
.L_37:
        /*0074*/ 	.byte	0x04, 0x1e
        /*0076*/ 	.short	(.L_39 - .L_38)
.L_38:
        /*0078*/ 	.word	0x00000000


	//----- nvinfo : EIATTR_CBANK_PARAM_SIZE
	.align		4
.L_39:
        /*007c*/ 	.byte	0x03, 0x19
        /*007e*/ 	.short	0x0028


	//----- nvinfo : EIATTR_PARAM_CBANK
	.align		4
        /*0080*/ 	.byte	0x04, 0x0a
        /*0082*/ 	.short	(.L_41 - .L_40)
	.align		4
.L_40:
        /*0084*/ 	.word	index@(.nv.constant0._Z18per_element_kernelPlS_S_ll)
        /*0088*/ 	.short	0x0380
        /*008a*/ 	.short	0x0028


	//----- nvinfo : EIATTR_SW_WAR
	.align		4
.L_41:
        /*008c*/ 	.byte	0x04, 0x36
        /*008e*/ 	.short	(.L_43 - .L_42)
.L_42:
        /*0090*/ 	.word	0x00000008
.L_43:


//--------------------- .nv.info._Z20per_column_AB_kernelPlS_S_ll --------------------------
	.section	.nv.info._Z20per_column_AB_kernelPlS_S_ll,"",@"SHT_CUDA_INFO"
	.sectionflags	@""
	.align	4


	//----- nvinfo : EIATTR_CUDA_API_VERSION
	.align		4
        /*0000*/ 	.byte	0x04, 0x37
        /*0002*/ 	.short	(.L_45 - .L_44)
.L_44:
        /*0004*/ 	.word	0x00000082


	//----- nvinfo : EIATTR_KPARAM_INFO
	.align		4
.L_45:
        /*0008*/ 	.byte	0x04, 0x17
        /*000a*/ 	.short	(.L_47 - .L_46)
.L_46:
        /*000c*/ 	.word	0x00000000
        /*0010*/ 	.short	0x0004
        /*0012*/ 	.short	0x0020
        /*0014*/ 	.byte	0x00, 0xf0, 0x21, 0x00


	//----- nvinfo : EIATTR_KPARAM_INFO
	.align		4
.L_47:
        /*0018*/ 	.byte	0x04, 0x17
        /*001a*/ 	.short	(.L_49 - .L_48)
.L_48:
        /*001c*/ 	.word	0x00000000
        /*0020*/ 	.short	0x0003
        /*0022*/ 	.short	0x0018
        /*0024*/ 	.byte	0x00, 0xf0, 0x21, 0x00


	//----- nvinfo : EIATTR_KPARAM_INFO
	.align		4
.L_49:
        /*0028*/ 	.byte	0x04, 0x17
        /*002a*/ 	.short	(.L_51 - .L_50)
.L_50:
        /*002c*/ 	.word	0x00000000
        /*0030*/ 	.short	0x0002
        /*0032*/ 	.short	0x0010
        /*0034*/ 	.byte	0x00, 0xf5, 0x21, 0x00


	//----- nvinfo : EIATTR_KPARAM_INFO
	.align		4
.L_51:
        /*0038*/ 	.byte	0x04, 0x17
        /*003a*/ 	.short	(.L_53 - .L_52)
.L_52:
        /*003c*/ 	.word	0x00000000
        /*0040*/ 	.short	0x0001
        /*0042*/ 	.short	0x0008
        /*0044*/ 	.byte	0x00, 0xf5, 0x21, 0x00


	//----- nvinfo : EIATTR_KPARAM_INFO
	.align		4
.L_53:
        /*0048*/ 	.byte	0x04, 0x17
        /*004a*/ 	.short	(.L_55 - .L_54)
.L_54:
        /*004c*/ 	.word	0x00000000
        /*0050*/ 	.short	0x0000
        /*0052*/ 	.short	0x0000
        /*0054*/ 	.byte	0x00, 0xf5, 0x21, 0x00


	//----- nvinfo : EIATTR_SPARSE_MMA_MASK
	.align		4
.L_55:
        /*0058*/ 	.byte	0x03, 0x50
        /*005a*/ 	.short	0x0000


	//----- nvinfo : EIATTR_MAXREG_COUNT
	.align		4
        /*005c*/ 	.byte	0x03, 0x1b
        /*005e*/ 	.short	0x00ff


	//----- nvinfo : EIATTR_MERCURY_ISA_VERSION
	.align		4
        /*0060*/ 	.byte	0x03, 0x5f
        /*0062*/ 	.short	0x0101


	//----- nvinfo : EIATTR_VRC_CTA_INIT_COUNT
	.align		4
        /*0064*/ 	.byte	0x02, 0x4a
	.zero		1
	.zero		1


	//----- nvinfo : EIATTR_EXIT_INSTR_OFFSETS
	.align		4
        /*0068*/ 	.byte	0x04, 0x1c
        /*006a*/ 	.short	(.L_57 - .L_56)


	//   ....[0]....
.L_56:
        /*006c*/ 	.word	0x00000120


	//   ....[1]....
        /*0070*/ 	.word	0x000003d0


	//   ....[2]....
        /*0074*/ 	.word	0x00001470


	//----- nvinfo : EIATTR_CRS_STACK_SIZE
	.align		4
.L_57:
        /*0078*/ 	.byte	0x04, 0x1e
        /*007a*/ 	.short	(.L_59 - .L_58)
.L_58:
        /*007c*/ 	.word	0x00000000


	//----- nvinfo : EIATTR_CBANK_PARAM_SIZE
	.align		4
.L_59:
        /*0080*/ 	.byte	0x03, 0x19
        /*0082*/ 	.short	0x0028


	//----- nvinfo : EIATTR_PARAM_CBANK
	.align		4
        /*0084*/ 	.byte	0x04, 0x0a
        /*0086*/ 	.short	(.L_61 - .L_60)
	.align		4
.L_60:
        /*0088*/ 	.word	index@(.nv.constant0._Z20per_column_AB_kernelPlS_S_ll)
        /*008c*/ 	.short	0x0380
        /*008e*/ 	.short	0x0028


	//----- nvinfo : EIATTR_SW_WAR
	.align		4
.L_61:
        /*0090*/ 	.byte	0x04, 0x36
        /*0092*/ 	.short	(.L_63 - .L_62)
.L_62:
        /*0094*/ 	.word	0x00000008
.L_63:


//--------------------- .nv.info._Z17per_row_AB_kernelPlS_S_ll --------------------------
	.section	.nv.info._Z17per_row_AB_kernelPlS_S_ll,"",@"SHT_CUDA_INFO"
	.sectionflags	@""
	.align	4


	//----- nvinfo : EIATTR_CUDA_API_VERSION
	.align		4
        /*0000*/ 	.byte	0x04, 0x37
        /*0002*/ 	.short	(.L_65 - .L_64)
.L_64:
        /*0004*/ 	.word	0x00000082


	//----- nvinfo : EIATTR_KPARAM_INFO
	.align		4
.L_65:
        /*0008*/ 	.byte	0x04, 0x17
        /*000a*/ 	.short	(.L_67 - .L_66)
.L_66:
        /*000c*/ 	.word	0x00000000
        /*0010*/ 	.short	0x0004
        /*0012*/ 	.short	0x0020
        /*0014*/ 	.byte	0x00, 0xf0, 0x21, 0x00


	//----- nvinfo : EIATTR_KPARAM_INFO
	.align		4
.L_67:
        /*0018*/ 	.byte	0x04, 0x17
        /*001a*/ 	.short	(.L_69 - .L_68)
.L_68:
        /*001c*/ 	.word	0x00000000
        /*0020*/ 	.short	0x0003
        /*0022*/ 	.short	0x0018
        /*0024*/ 	.byte	0x00, 0xf0, 0x21, 0x00


	//----- nvinfo : EIATTR_KPARAM_INFO
	.align		4
.L_69:
        /*0028*/ 	.byte	0x04, 0x17
        /*002a*/ 	.short	(.L_71 - .L_70)
.L_70:
        /*002c*/ 	.word	0x00000000
        /*0030*/ 	.short	0x0002
        /*0032*/ 	.short	0x0010
        /*0034*/ 	.byte	0x00, 0xf5, 0x21, 0x00


	//----- nvinfo : EIATTR_KPARAM_INFO
	.align		4
.L_71:
        /*0038*/ 	.byte	0x04, 0x17
        /*003a*/ 	.short	(.L_73 - .L_72)
.L_72:
        /*003c*/ 	.word	0x00000000
        /*0040*/ 	.short	0x0001
        /*0042*/ 	.short	0x0008
        /*0044*/ 	.byte	0x00, 0xf5, 0x21, 0x00


	//----- nvinfo : EIATTR_KPARAM_INFO
	.align		4
.L_73:
        /*0048*/ 	.byte	0x04, 0x17
        /*004a*/ 	.short	(.L_75 - .L_74)
.L_74:
        /*004c*/ 	.word	0x00000000
        /*0050*/ 	.short	0x0000
        /*0052*/ 	.short	0x0000
        /*0054*/ 	.byte	0x00, 0xf5, 0x21, 0x00


	//----- nvinfo : EIATTR_SPARSE_MMA_MASK
	.align		4
.L_75:
        /*0058*/ 	.byte	0x03, 0x50
        /*005a*/ 	.short	0x0000


	//----- nvinfo : EIATTR_MAXREG_COUNT
	.align		4
        /*005c*/ 	.byte	0x03, 0x1b
        /*005e*/ 	.short	0x00ff


	//----- nvinfo : EIATTR_MERCURY_ISA_VERSION
	.align		4
        /*0060*/ 	.byte	0x03, 0x5f
        /*0062*/ 	.short	0x0101


	//----- nvinfo : EIATTR_VRC_CTA_INIT_COUNT
	.align		4
        /*0064*/ 	.byte	0x02, 0x4a
	.zero		1
	.zero		1


	//----- nvinfo : EIATTR_EXIT_INSTR_OFFSETS
	.align		4
        /*0068*/ 	.byte	0x04, 0x1c
        /*006a*/ 	.short	(.L_77 - .L_76)


	//   ....[0]....
.L_76:
        /*006c*/ 	.word	0x000000e0


	//   ....[1]....
        /*0070*/ 	.word	0x00000340


	//   ....[2]....
        /*0074*/ 	.word	0x00001c80


	//----- nvinfo : EIATTR_CRS_STACK_SIZE
	.align		4
.L_77:
        /*0078*/ 	.byte	0x04, 0x1e
        /*007a*/ 	.short	(.L_79 - .L_78)
.L_78:
        /*007c*/ 	.word	0x00000000


	//----- nvinfo : EIATTR_CBANK_PARAM_SIZE
	.align		4
.L_79:
        /*0080*/ 	.byte	0x03, 0x19
        /*0082*/ 	.short	0x0028


	//----- nvinfo : EIATTR_PARAM_CBANK
	.align		4
        /*0084*/ 	.byte	0x04, 0x0a
        /*0086*/ 	.short	(.L_81 - .L_80)
	.align		4
.L_80:
        /*0088*/ 	.word	index@(.nv.constant0._Z17per_row_AB_kernelPlS_S_ll)
        /*008c*/ 	.short	0x0380
        /*008e*/ 	.short	0x0028


	//----- nvinfo : EIATTR_SW_WAR
	.align		4
.L_81:
        /*0090*/ 	.byte	0x04, 0x36
        /*0092*/ 	.short	(.L_83 - .L_82)
.L_82:
        /*0094*/ 	.word	0x00000008
.L_83:


//--------------------- .nv.callgraph             --------------------------
	.section	.nv.callgraph,"",@"SHT_CUDA_CALLGRAPH"
	.align	4
	.sectionentsize	8
	.align		4
        /*0000*/ 	.word	0x00000000
	.align		4
        /*0004*/ 	.word	0xffffffff
	.align		4
        /*0008*/ 	.word	0x00000000
	.align		4
        /*000c*/ 	.word	0xfffffffe
	.align		4
        /*0010*/ 	.word	0x00000000
	.align		4
        /*0014*/ 	.word	0xfffffffd
	.align		4
        /*0018*/ 	.word	0x00000000
	.align		4
        /*001c*/ 	.word	0xfffffffc


//--------------------- .text._Z18per_element_kernelPlS_S_ll --------------------------
	.section	.text._Z18per_element_kernelPlS_S_ll,"ax",@progbits
	.align	128
        .global         _Z18per_element_kernelPlS_S_ll
        .type           _Z18per_element_kernelPlS_S_ll,@function
        .size           _Z18per_element_kernelPlS_S_ll,(.L_x_32 - _Z18per_element_kernelPlS_S_ll)
        .other          _Z18per_element_kernelPlS_S_ll,@"STO_CUDA_ENTRY STV_DEFAULT"
_Z18per_element_kernelPlS_S_ll:
.text._Z18per_element_kernelPlS_S_ll:
[----:B------:R-:W-:Y:S01]  /*0000*/  LDC R1, c[0x0][0x37c] ;  /* 0x0000df00ff017b82 */ /* 0x000fe20000000800 */
[----:B------:R-:W0:Y:S01]  /*0010*/  LDCU.64 UR10, c[0x0][0x3a0] ;  /* 0x00007400ff0a77ac */ /* 0x000e220008000a00 */
[----:B------:R-:W1:Y:S06]  /*0020*/  S2R R3, SR_TID.X ;  /* 0x0000000000037919 */ /* 0x000e6c0000002100 */
[----:B------:R-:W-:Y:S01]  /*0030*/  S2UR UR6, SR_CTAID.X ;  /* 0x00000000000679c3 */ /* 0x000fe20000002500 */
[----:B------:R-:W0:Y:S01]  /*0040*/  LDCU.64 UR12, c[0x0][0x398] ;  /* 0x00007300ff0c77ac */ /* 0x000e220008000a00 */
[----:B------:R-:W2:Y:S01]  /*0050*/  S2R R5, SR_TID.Y ;  /* 0x0000000000057919 */ /* 0x000ea20000002200 */
[----:B------:R-:W3:Y:S05]  /*0060*/  LDCU UR7, c[0x0][0x374] ;  /* 0x00006e80ff0777ac */ /* 0x000eea0008000800 */
[----:B------:R-:W3:Y:S08]  /*0070*/  S2UR UR8, SR_CTAID.Y ;  /* 0x00000000000879c3 */ /* 0x000ef00000002600 */
[----:B------:R-:W1:Y:S01]  /*0080*/  LDC R2, c[0x0][0x360] ;  /* 0x0000d800ff027b82 */ /* 0x000e620000000800 */
[----:B------:R-:W2:Y:S01]  /*0090*/  LDCU UR14, c[0x0][0x364] ;  /* 0x00006c80ff0e77ac */ /* 0x000ea20008000800 */
[----:B0-----:R-:W-:-:S02]  /*00a0*/  UIMAD UR9, UR11, UR12, URZ ;  /* 0x0000000c0b0972a4 */ /* 0x001fc4000f8e02ff */
[----:B------:R-:W-:Y:S02]  /*00b0*/  UIMAD.WIDE.U32 UR4, UR10, UR12, URZ ;  /* 0x0000000c0a0472a5 */ /* 0x000fe4000f8e00ff */
[----:B------:R-:W-:Y:S02]  /*00c0*/  UIMAD UR9, UR10, UR13, UR9 ;  /* 0x0000000d0a0972a4 */ /* 0x000fe4000f8e0209 */
[----:B------:R-:W-:Y:S02]  /*00d0*/  UIMAD.WIDE.U32 UR12, UR4, UR4, URZ ;  /* 0x00000004040c72a5 */ /* 0x000fe4000f8e00ff */
[----:B------:R-:W-:Y:S02]  /*00e0*/  UIADD3 UR9, UPT, UPT, UR5, UR9, URZ ;  /* 0x0000000905097290 */ /* 0x000fe4000fffe0ff */
[----:B---3--:R-:W-:Y:S02]  /*00f0*/  UIMAD UR6, UR6, UR7, UR8 ;  /* 0x00000007060672a4 */ /* 0x008fe4000f8e0208 */
[----:B------:R-:W-:-:S04]  /*0100*/  UIMAD UR7, UR9, UR4, URZ ;  /* 0x00000004090772a4 */ /* 0x000fc8000f8e02ff */
[----:B-1----:R-:W-:Y:S01]  /*0110*/  IMAD R2, R2, UR6, R3 ;  /* 0x0000000602027c24 */ /* 0x002fe2000f8e0203 */
[----:B------:R-:W-:-:S03]  /*0120*/  UIMAD UR6, UR9, UR4, UR7 ;  /* 0x00000004090672a4 */ /* 0x000fc6000f8e0207 */
[----:B--2---:R-:W-:Y:S01]  /*0130*/  IMAD R2, R2, UR14, R5 ;  /* 0x0000000e02027c24 */ /* 0x004fe2000f8e0205 */
[----:B------:R-:W-:-:S04]  /*0140*/  UIADD3 UR6, UPT, UPT, UR13, UR6, URZ ;  /* 0x000000060d067290 */ /* 0x000fc8000fffe0ff */
[----:B------:R-:W-:Y:S02]  /*0150*/  ISETP.LT.U32.AND P0, PT, R2, UR12, PT ;  /* 0x0000000c02007c0c */ /* 0x000fe4000bf01070 */
[----:B------:R-:W-:Y:S01]  /*0160*/  IMAD.U32 R5, RZ, RZ, UR6 ;  /* 0x00000006ff057e24 */ /* 0x000fe2000f8e00ff */
[----:B------:R-:W-:-:S04]  /*0170*/  SHF.R.S32.HI R3, RZ, 0x1f, R2 ;  /* 0x0000001fff037819 */ /* 0x000fc80000011402 */
[----:B------:R-:W-:-:S13]  /*0180*/  ISETP.GT.AND.EX P0, PT, R5, R3, PT, P0 ;  /* 0x000000030500720c */ /* 0x000fda0003f04300 */
[----:B------:R-:W-:Y:S05]  /*0190*/  @!P0 EXIT ;  /* 0x000000000000894d */ /* 0x000fea0003800000 */
[----:B------:R-:W-:Y:S01]  /*01a0*/  UIMAD UR8, UR9, UR10, URZ ;  /* 0x0000000a090872a4 */ /* 0x000fe2000f8e02ff */
[----:B------:R-:W-:Y:S01]  /*01b0*/  BSSY.RECONVERGENT B0, `(.L_x_0) ;  /* 0x000002b000007945 */ /* 0x000fe20003800200 */
[----:B------:R-:W-:Y:S02]  /*01c0*/  UIMAD.WIDE.U32 UR6, UR4, UR10, URZ ;  /* 0x0000000a040672a5 */ /* 0x000fe4000f8e00ff */
[----:B------:R-:W-:-:S04]  /*01d0*/  UIMAD UR8, UR4, UR11, UR8 ;  /* 0x0000000b040872a4 */ /* 0x000fc8000f8e0208 */
[----:B------:R-:W-:-:S06]  /*01e0*/  UIADD3 UR8, UPT, UPT, UR7, UR8, URZ ;  /* 0x0000000807087290 */ /* 0x000fcc000fffe0ff */
[----:B------:R-:W-:-:S04]  /*01f0*/  LOP3.LUT R0, R3, UR8, RZ, 0xfc, !PT ;  /* 0x0000000803007c12 */ /* 0x000fc8000f8efcff */
[----:B------:R-:W-:-:S13]  /*0200*/  ISETP.NE.U32.AND P0, PT, R0, RZ, PT ;  /* 0x000000ff0000720c */ /* 0x000fda0003f05070 */
[----:B------:R-:W-:Y:S05]  /*0210*/  @P0 BRA `(.L_x_1) ;  /* 0x0000000000580947 */ /* 0x000fea0003800000 */
[----:B------:R-:W0:Y:S01]  /*0220*/  I2F.U32.RP R0, UR6 ;  /* 0x0000000600007d06 */ /* 0x000e220008209000 */
[----:B------:R-:W-:Y:S01]  /*0230*/  ISETP.NE.U32.AND P2, PT, RZ, UR6, PT ;  /* 0x00000006ff007c0c */ /* 0x000fe2000bf45070 */
[----:B------:R-:W-:-:S06]  /*0240*/  IMAD.MOV.U32 R13, RZ, RZ, RZ ;  /* 0x000000ffff0d7224 */ /* 0x000fcc00078e00ff */
[----:B0-----:R-:W0:Y:S02]  /*0250*/  MUFU.RCP R0, R0 ;  /* 0x0000000000007308 */ /* 0x001e240000001000 */
[----:B0-----:R-:W-:-:S06]  /*0260*/  VIADD R4, R0, 0xffffffe ;  /* 0x0ffffffe00047836 */ /* 0x001fcc0000000000 */
[----:B------:R0:W1:Y:S02]  /*0270*/  F2I.FTZ.U32.TRUNC.NTZ R5, R4 ;  /* 0x0000000400057305 */ /* 0x000064000021f000 */
[----:B0-----:R-:W-:Y:S01]  /*0280*/  IMAD.MOV.U32 R4, RZ, RZ, RZ ;  /* 0x000000ffff047224 */ /* 0x001fe200078e00ff */
[----:B-1----:R-:W-:-:S05]  /*0290*/  IADD3 R7, PT, PT, RZ, -R5, RZ ;  /* 0x80000005ff077210 */ /* 0x002fca0007ffe0ff */
[----:B------:R-:W-:-:S04]  /*02a0*/  IMAD R7, R7, UR6, RZ ;  /* 0x0000000607077c24 */ /* 0x000fc8000f8e02ff */
[----:B------:R-:W-:-:S06]  /*02b0*/  IMAD.HI.U32 R5, R5, R7, R4 ;  /* 0x0000000705057227 */ /* 0x000fcc00078e0004 */
[----:B------:R-:W-:-:S04]  /*02c0*/  IMAD.HI.U32 R0, R5, R2, RZ ;  /* 0x0000000205007227 */ /* 0x000fc800078e00ff */
[----:B------:R-:W-:-:S04]  /*02d0*/  IMAD.MOV R5, RZ, RZ, -R0 ;  /* 0x000000ffff057224 */ /* 0x000fc800078e0a00 */
[----:B------:R-:W-:-:S05]  /*02e0*/  IMAD R5, R5, UR6, R2 ;  /* 0x0000000605057c24 */ /* 0x000fca000f8e0202 */
[----:B------:R-:W-:-:S13]  /*02f0*/  ISETP.GE.U32.AND P0, PT, R5, UR6, PT ;  /* 0x0000000605007c0c */ /* 0x000fda000bf06070 */
[----:B------:R-:W-:Y:S01]  /*0300*/  @P0 IADD3 R5, PT, PT, R5, -UR6, RZ ;  /* 0x8000000605050c10 */ /* 0x000fe2000fffe0ff */
[----:B------:R-:W-:-:S03]  /*0310*/  @P0 VIADD R0, R0, 0x1 ;  /* 0x0000000100000836 */ /* 0x000fc60000000000 */
[----:B------:R-:W-:-:S13]  /*0320*/  ISETP.GE.U32.AND P1, PT, R5, UR6, PT ;  /* 0x0000000605007c0c */ /* 0x000fda000bf26070 */
[----:B------:R-:W-:Y:S01]  /*0330*/  @P1 VIADD R0, R0, 0x1 ;  /* 0x0000000100001836 */ /* 0x000fe20000000000 */
[----:B------:R-:W-:-:S04]  /*0340*/  @!P2 LOP3.LUT R0, RZ, UR6, RZ, 0x33, !PT ;  /* 0x00000006ff00ac12 */ /* 0x000fc8000f8e33ff */
[----:B------:R-:W-:-:S05]  /*0350*/  IADD3 R5, PT, PT, -R0, RZ, RZ ;  /* 0x000000ff00057210 */ /* 0x000fca0007ffe1ff */
[----:B------:R-:W-:Y:S01]  /*0360*/  IMAD R14, R5, UR6, R2 ;  /* 0x00000006050e7c24 */ /* 0x000fe2000f8e0202 */
[----:B------:R-:W-:Y:S06]  /*0370*/  BRA `(.L_x_2) ;  /* 0x0000000000387947 */ /* 0x000fec0003800000 */
.L_x_1:
[----:B------:R-:W-:Y:S01]  /*0380*/  MOV R13, UR7 ;  /* 0x00000007000d7c02 */ /* 0x000fe20008000f00 */
[----:B------:R-:W-:Y:S01]  /*0390*/  IMAD.U32 R12, RZ, RZ, UR6 ;  /* 0x00000006ff0c7e24 */ /* 0x000fe2000f8e00ff */
[----:B------:R-:W-:Y:S01]  /*03a0*/  MOV R11, UR8 ;  /* 0x00000008000b7c02 */ /* 0x000fe20008000f00 */
[----:B------:R-:W-:Y:S01]  /*03b0*/  IMAD.MOV.U32 R14, RZ, RZ, R2 ;  /* 0x000000ffff0e7224 */ /* 0x000fe200078e0002 */
[----:B------:R-:W-:Y:S01]  /*03c0*/  MOV R10, 0x3f0 ;  /* 0x000003f0000a7802 */ /* 0x000fe20000000f00 */
[----:B------:R-:W-:-:S07]  /*03d0*/  IMAD.MOV.U32 R13, RZ, RZ, R3 ;  /* 0x000000ffff0d7224 */ /* 0x000fce00078e0003 */
[----:B------:R-:W-:Y:S05]  /*03e0*/  CALL.REL.NOINC `($__internal_0_$__cuda_sm20_div_s64) ;  /* 0x0000000400e87944 */ /* 0x000fea0003c00000 */
[----:B------:R-:W-:-:S05]  /*03f0*/  IADD3 R13, P0, PT, RZ, -R4, RZ ;  /* 0x80000004ff0d7210 */ /* 0x000fca0007f1e0ff */
[----:B------:R-:W-:Y:S02]  /*0400*/  IMAD.X R0, RZ, RZ, ~R5, P0 ;  /* 0x000000ffff007224 */ /* 0x000fe400000e0e05 */
[----:B------:R-:W-:-:S04]  /*0410*/  IMAD.WIDE.U32 R14, R13, UR6, R2 ;  /* 0x000000060d0e7c25 */ /* 0x000fc8000f8e0002 */
[----:B------:R-:W-:-:S04]  /*0420*/  IMAD R0, R0, UR6, RZ ;  /* 0x0000000600007c24 */ /* 0x000fc8000f8e02ff */
[----:B------:R-:W-:Y:S02]  /*0430*/  IMAD R13, R13, UR8, R0 ;  /* 0x000000080d0d7c24 */ /* 0x000fe4000f8e0200 */
[----:B------:R-:W-:-:S03]  /*0440*/  IMAD.MOV.U32 R0, RZ, RZ, R4 ;  /* 0x000000ffff007224 */ /* 0x000fc600078e0004 */
[----:B------:R-:W-:-:S07]  /*0450*/  IADD3 R13, PT, PT, R15, R13, RZ ;  /* 0x0000000d0f0d7210 */ /* 0x000fce0007ffe0ff */
.L_x_2:
[----:B------:R-:W-:Y:S05]  /*0460*/  BSYNC.RECONVERGENT B0 ;  /* 0x0000000000007941 */ /* 0x000fea0003800200 */
.L_x_0:
[----:B------:R-:W-:Y:S01]  /*0470*/  LOP3.LUT R4, R13, UR9, RZ, 0xfc, !PT ;  /* 0x000000090d047c12 */ /* 0x000fe2000f8efcff */
[----:B------:R-:W-:Y:S03]  /*0480*/  BSSY.RECONVERGENT B0, `(.L_x_3) ;  /* 0x0000027000007945 */ /* 0x000fe60003800200 */
[----:B------:R-:W-:-:S13]  /*0490*/  ISETP.NE.U32.AND P0, PT, R4, RZ, PT ;  /* 0x000000ff0400720c */ /* 0x000fda0003f05070 */
[----:B------:R-:W-:Y:S05]  /*04a0*/  @P0 BRA `(.L_x_4) ;  /* 0x0000000000580947 */ /* 0x000fea0003800000 */
[----:B------:R-:W0:Y:S01]  /*04b0*/  I2F.U32.RP R6, UR4 ;  /* 0x0000000400067d06 */ /* 0x000e220008209000 */
[----:B------:R-:W-:Y:S02]  /*04c0*/  ISETP.NE.U32.AND P2, PT, RZ, UR4, PT ;  /* 0x00000004ff007c0c */ /* 0x000fe4000bf45070 */
[----:B------:R-:W-:-:S05]  /*04d0*/  MOV R13, RZ ;  /* 0x000000ff000d7202 */ /* 0x000fca0000000f00 */
[----:B0-----:R-:W0:Y:S02]  /*04e0*/  MUFU.RCP R6, R6 ;  /* 0x0000000600067308 */ /* 0x001e240000001000 */
[----:B0-----:R-:W-:-:S06]  /*04f0*/  VIADD R4, R6, 0xffffffe ;  /* 0x0ffffffe06047836 */ /* 0x001fcc0000000000 */
[----:B------:R0:W1:Y:S02]  /*0500*/  F2I.FTZ.U32.TRUNC.NTZ R5, R4 ;  /* 0x0000000400057305 */ /* 0x000064000021f000 */
[----:B0-----:R-:W-:Y:S02]  /*0510*/  HFMA2 R4, -RZ, RZ, 0, 0 ;  /* 0x00000000ff047431 */ /* 0x001fe400000001ff */
[----:B-1----:R-:W-:-:S04]  /*0520*/  IMAD.MOV R7, RZ, RZ, -R5 ;  /* 0x000000ffff077224 */ /* 0x002fc800078e0a05 */
[----:B------:R-:W-:-:S04]  /*0530*/  IMAD R7, R7, UR4, RZ ;  /* 0x0000000407077c24 */ /* 0x000fc8000f8e02ff */
[----:B------:R-:W-:-:S06]  /*0540*/  IMAD.HI.U32 R5, R5, R7, R4 ;  /* 0x0000000705057227 */ /* 0x000fcc00078e0004 */
[----:B------:R-:W-:-:S04]  /*0550*/  IMAD.HI.U32 R16, R5, R14, RZ ;  /* 0x0000000e05107227 */ /* 0x000fc800078e00ff */
[----:B------:R-:W-:-:S04]  /*0560*/  IMAD.MOV R5, RZ, RZ, -R16 ;  /* 0x000000ffff057224 */ /* 0x000fc800078e0a10 */
[----:B------:R-:W-:-:S05]  /*0570*/  IMAD R5, R5, UR4, R14 ;  /* 0x0000000405057c24 */ /* 0x000fca000f8e020e */
[----:B------:R-:W-:-:S13]  /*0580*/  ISETP.GE.U32.AND P0, PT, R5, UR4, PT ;  /* 0x0000000405007c0c */ /* 0x000fda000bf06070 */
[----:B------:R-:W-:Y:S01]  /*0590*/  @P0 VIADD R5, R5, -UR4 ;  /* 0x8000000405050c36 */ /* 0x000fe20008000000 */
[----:B------:R-:W-:-:S04]  /*05a0*/  @P0 IADD3 R16, PT, PT, R16, 0x1, RZ ;  /* 0x0000000110100810 */ /* 0x000fc80007ffe0ff */
[----:B------:R-:W-:-:S13]  /*05b0*/  ISETP.GE.U32.AND P1, PT, R5, UR4, PT ;  /* 0x0000000405007c0c */ /* 0x000fda000bf26070 */
[----:B------:R-:W-:Y:S01]  /*05c0*/  @P1 VIADD R16, R16, 0x1 ;  /* 0x0000000110101836 */ /* 0x000fe20000000000 */
[----:B------:R-:W-:-:S05]  /*05d0*/  @!P2 LOP3.LUT R16, RZ, UR4, RZ, 0x33, !PT ;  /* 0x00000004ff10ac12 */ /* 0x000fca000f8e33ff */
[----:B------:R-:W-:-:S04]  /*05e0*/  IMAD.MOV R5, RZ, RZ, -R16 ;  /* 0x000000ffff057224 */ /* 0x000fc800078e0a10 */
[----:B------:R-:W-:Y:S01]  /*05f0*/  IMAD R14, R5, UR4, R14 ;  /* 0x00000004050e7c24 */ /* 0x000fe2000f8e020e */
[----:B------:R-:W-:Y:S06]  /*0600*/  BRA `(.L_x_5) ;  /* 0x0000000000387947 */ /* 0x000fec0003800000 */
.L_x_4:
[----:B------:R-:W-:Y:S01]  /*0610*/  IMAD.U32 R4, RZ, RZ, UR4 ;  /* 0x00000004ff047e24 */ /* 0x000fe2000f8e00ff */
[----:B------:R-:W-:Y:S01]  /*0620*/  MOV R10, 0x670 ;  /* 0x00000670000a7802 */ /* 0x000fe20000000f00 */
[----:B------:R-:W-:Y:S02]  /*0630*/  IMAD.U32 R5, RZ, RZ, UR5 ;  /* 0x00000005ff057e24 */ /* 0x000fe4000f8e00ff */
[----:B------:R-:W-:Y:S01]  /*0640*/  IMAD.U32 R11, RZ, RZ, UR9 ;  /* 0x00000009ff0b7e24 */ /* 0x000fe2000f8e00ff */
[----:B------:R-:W-:-:S07]  /*0650*/  MOV R12, R4 ;  /* 0x00000004000c7202 */ /* 0x000fce0000000f00 */
[----:B------:R-:W-:Y:S05]  /*0660*/  CALL.REL.NOINC `($__internal_0_$__cuda_sm20_div_s64) ;  /* 0x0000000400487944 */ /* 0x000fea0003c00000 */
[----:B------:R-:W-:Y:S01]  /*0670*/  IADD3 R6, P0, PT, RZ, -R4, RZ ;  /* 0x80000004ff067210 */ /* 0x000fe20007f1e0ff */
[----:B------:R-:W-:Y:S01]  /*0680*/  IMAD.MOV.U32 R16, RZ, RZ, R4 ;  /* 0x000000ffff107224 */ /* 0x000fe200078e0004 */
[----:B------:R-:W-:-:S03]  /*0690*/  MOV R15, R13 ;  /* 0x0000000d000f7202 */ /* 0x000fc60000000f00 */
[----:B------:R-:W-:Y:S02]  /*06a0*/  IMAD.X R5, RZ, RZ, ~R5, P0 ;  /* 0x000000ffff057224 */ /* 0x000fe400000e0e05 */
[----:B------:R-:W-:-:S04]  /*06b0*/  IMAD.WIDE.U32 R14, R6, UR4, R14 ;  /* 0x00000004060e7c25 */ /* 0x000fc8000f8e000e */
[----:B------:R-:W-:-:S04]  /*06c0*/  IMAD R5, R5, UR4, RZ ;  /* 0x0000000405057c24 */ /* 0x000fc8000f8e02ff */
[----:B------:R-:W-:-:S04]  /*06d0*/  IMAD R5, R6, UR9, R5 ;  /* 0x0000000906057c24 */ /* 0x000fc8000f8e0205 */
[----:B------:R-:W-:-:S07]  /*06e0*/  IMAD.IADD R13, R15, 0x1, R5 ;  /* 0x000000010f0d7824 */ /* 0x000fce00078e0205 */
.L_x_5:
[----:B------:R-:W-:Y:S05]  /*06f0*/  BSYNC.RECONVERGENT B0 ;  /* 0x0000000000007941 */ /* 0x000fea0003800200 */
.L_x_3:
[----:B------:R-:W0:Y:S01]  /*0700*/  LDCU UR6, c[0x0][0x39c] ;  /* 0x00007380ff0677ac */ /* 0x000e220008000800 */
[----:B------:R-:W-:Y:S01]  /*0710*/  BSSY.RECONVERGENT B0, `(.L_x_6) ;  /* 0x000002b000007945 */ /* 0x000fe20003800200 */
[----:B------:R-:W1:Y:S01]  /*0720*/  LDCU.64 UR4, c[0x0][0x358] ;  /* 0x00006b00ff0477ac */ /* 0x000e620008000a00 */
[----:B0-----:R-:W-:-:S04]  /*0730*/  LOP3.LUT R4, R13, UR6, RZ, 0xfc, !PT ;  /* 0x000000060d047c12 */ /* 0x001fc8000f8efcff */
[----:B------:R-:W-:-:S13]  /*0740*/  ISETP.NE.U32.AND P0, PT, R4, RZ, PT ;  /* 0x000000ff0400720c */ /* 0x000fda0003f05070 */
[----:B-1----:R-:W-:Y:S05]  /*0750*/  @P0 BRA `(.L_x_7) ;  /* 0x0000000000600947 */ /* 0x002fea0003800000 */
[----:B------:R-:W0:Y:S02]  /*0760*/  LDCU UR6, c[0x0][0x398] ;  /* 0x00007300ff0677ac */ /* 0x000e240008000800 */
[----:B0-----:R-:W0:Y:S01]  /*0770*/  I2F.U32.RP R6, UR6 ;  /* 0x0000000600067d06 */ /* 0x001e220008209000 */
[----:B------:R-:W-:-:S07]  /*0780*/  ISETP.NE.U32.AND P2, PT, RZ, UR6, PT ;  /* 0x00000006ff007c0c */ /* 0x000fce000bf45070 */
[----:B0-----:R-:W0:Y:S02]  /*0790*/  MUFU.RCP R6, R6 ;  /* 0x0000000600067308 */ /* 0x001e240000001000 */
[----:B0-----:R-:W-:-:S06]  /*07a0*/  IADD3 R4, PT, PT, R6, 0xffffffe, RZ ;  /* 0x0ffffffe06047810 */ /* 0x001fcc0007ffe0ff */
[----:B------:R0:W1:Y:S02]  /*07b0*/  F2I.FTZ.U32.TRUNC.NTZ R5, R4 ;  /* 0x0000000400057305 */ /* 0x000064000021f000 */
[----:B0-----:R-:W-:Y:S02]  /*07c0*/  IMAD.MOV.U32 R4, RZ, RZ, RZ ;  /* 0x000000ffff047224 */ /* 0x001fe400078e00ff */
[----:B-1----:R-:W-:-:S04]  /*07d0*/  IMAD.MOV R7, RZ, RZ, -R5 ;  /* 0x000000ffff077224 */ /* 0x002fc800078e0a05 */
[----:B------:R-:W-:-:S04]  /*07e0*/  IMAD R7, R7, UR6, RZ ;  /* 0x0000000607077c24 */ /* 0x000fc8000f8e02ff */
[----:B------:R-:W-:-:S06]  /*07f0*/  IMAD.HI.U32 R5, R5, R7, R4 ;  /* 0x0000000705057227 */ /* 0x000fcc00078e0004 */
[----:B------:R-:W-:-:S05]  /*0800*/  IMAD.HI.U32 R5, R5, R14, RZ ;  /* 0x0000000e05057227 */ /* 0x000fca00078e00ff */
[----:B------:R-:W-:-:S05]  /*0810*/  IADD3 R7, PT, PT, -R5, RZ, RZ ;  /* 0x000000ff05077210 */ /* 0x000fca0007ffe1ff */
[----:B------:R-:W-:-:S05]  /*0820*/  IMAD R7, R7, UR6, R14 ;  /* 0x0000000607077c24 */ /* 0x000fca000f8e020e */
[----:B------:R-:W-:-:S13]  /*0830*/  ISETP.GE.U32.AND P0, PT, R7, UR6, PT ;  /* 0x0000000607007c0c */ /* 0x000fda000bf06070 */
[----:B------:R-:W-:Y:S01]  /*0840*/  @P0 VIADD R7, R7, -UR6 ;  /* 0x8000000607070c36 */ /* 0x000fe20008000000 */
[----:B------:R-:W-:-:S04]  /*0850*/  @P0 IADD3 R5, PT, PT, R5, 0x1, RZ ;  /* 0x0000000105050810 */ /* 0x000fc80007ffe0ff */
[----:B------:R-:W-:Y:S01]  /*0860*/  ISETP.GE.U32.AND P1, PT, R7, UR6, PT ;  /* 0x0000000607007c0c */ /* 0x000fe2000bf26070 */
[----:B------:R-:W-:-:S12]  /*0870*/  IMAD.MOV.U32 R7, RZ, RZ, RZ ;  /* 0x000000ffff077224 */ /* 0x000fd800078e00ff */
[----:B------:R-:W-:Y:S01]  /*0880*/  @P1 VIADD R5, R5, 0x1 ;  /* 0x0000000105051836 */ /* 0x000fe20000000000 */
[----:B------:R-:W-:-:S04]  /*0890*/  @!P2 LOP3.LUT R5, RZ, UR6, RZ, 0x33, !PT ;  /* 0x00000006ff05ac12 */ /* 0x000fc8000f8e33ff */
[----:B------:R-:W-:Y:S02]  /*08a0*/  IADD3 R9, PT, PT, -R5, RZ, RZ ;  /* 0x000000ff05097210 */ /* 0x000fe40007ffe1ff */
[----:B------:R-:W-:-:S03]  /*08b0*/  MOV R4, R5 ;  /* 0x0000000500047202 */ /* 0x000fc60000000f00 */
[----:B------:R-:W-:Y:S01]  /*08c0*/  IMAD R9, R9, UR6, R14 ;  /* 0x0000000609097c24 */ /* 0x000fe2000f8e020e */
[----:B------:R-:W-:Y:S06]  /*08d0*/  BRA `(.L_x_8) ;  /* 0x0000000000387947 */ /* 0x000fec0003800000 */
.L_x_7:
[----:B------:R-:W0:Y:S01]  /*08e0*/  LDCU.64 UR6, c[0x0][0x398] ;  /* 0x00007300ff0677ac */ /* 0x000e220008000a00 */
[----:B------:R-:W-:Y:S01]  /*08f0*/  MOV R10, 0x930 ;  /* 0x00000930000a7802 */ /* 0x000fe20000000f00 */
[----:B0-----:R-:W-:Y:S01]  /*0900*/  IMAD.U32 R12, RZ, RZ, UR6 ;  /* 0x00000006ff0c7e24 */ /* 0x001fe2000f8e00ff */
[----:B------:R-:W-:-:S07]  /*0910*/  MOV R11, UR7 ;  /* 0x00000007000b7c02 */ /* 0x000fce0008000f00 */
[----:B------:R-:W-:Y:S05]  /*0920*/  CALL.REL.NOINC `($__internal_0_$__cuda_sm20_div_s64) ;  /* 0x0000000000987944 */ /* 0x000fea0003c00000 */
[----:B------:R-:W0:Y:S01]  /*0930*/  LDCU.64 UR6, c[0x0][0x398] ;  /* 0x00007300ff0677ac */ /* 0x000e220008000a00 */
[----:B------:R-:W-:Y:S02]  /*0940*/  IADD3 R8, P0, PT, RZ, -R4, RZ ;  /* 0x80000004ff087210 */ /* 0x000fe40007f1e0ff */
[----:B------:R-:W-:-:S03]  /*0950*/  MOV R15, R13 ;  /* 0x0000000d000f7202 */ /* 0x000fc60000000f00 */
[----:B------:R-:W-:-:S04]  /*0960*/  IMAD.X R5, RZ, RZ, ~R5, P0 ;  /* 0x000000ffff057224 */ /* 0x000fc800000e0e05 */
[----:B0-----:R-:W-:Y:S02]  /*0970*/  IMAD R5, R5, UR6, RZ ;  /* 0x0000000605057c24 */ /* 0x001fe4000f8e02ff */
[----:B------:R-:W-:-:S04]  /*0980*/  IMAD.WIDE.U32 R6, R8, UR6, R14 ;  /* 0x0000000608067c25 */ /* 0x000fc8000f8e000e */
[----:B------:R-:W-:Y:S02]  /*0990*/  IMAD R5, R8, UR7, R5 ;  /* 0x0000000708057c24 */ /* 0x000fe4000f8e0205 */
[----:B------:R-:W-:-:S03]  /*09a0*/  IMAD.MOV.U32 R9, RZ, RZ, R6 ;  /* 0x000000ffff097224 */ /* 0x000fc600078e0006 */
[----:B------:R-:W-:-:S07]  /*09b0*/  IADD3 R7, PT, PT, R7, R5, RZ ;  /* 0x0000000507077210 */ /* 0x000fce0007ffe0ff */
.L_x_8:
[----:B------:R-:W-:Y:S05]  /*09c0*/  BSYNC.RECONVERGENT B0 ;  /* 0x0000000000007941 */ /* 0x000fea0003800200 */
.L_x_6:
[----:B------:R-:W0:Y:S01]  /*09d0*/  LDCU.64 UR6, c[0x0][0x3a0] ;  /* 0x00007400ff0677ac */ /* 0x000e220008000a00 */
[----:B------:R-:W-:Y:S02]  /*09e0*/  SHF.R.S32.HI R6, RZ, 0x1f, R0 ;  /* 0x0000001fff067819 */ /* 0x000fe40000011400 */
[----:B------:R-:W-:Y:S01]  /*09f0*/  SHF.R.S32.HI R5, RZ, 0x1f, R4 ;  /* 0x0000001fff057819 */ /* 0x000fe20000011404 */
[----:B------:R-:W1:Y:S01]  /*0a00*/  LDCU.128 UR8, c[0x0][0x380] ;  /* 0x00007000ff0877ac */ /* 0x000e620008000c00 */
[----:B------:R-:W-:Y:S01]  /*0a10*/  SHF.R.S32.HI R17, RZ, 0x1f, R16 ;  /* 0x0000001fff117819 */ /* 0x000fe20000011410 */
[----:B0-----:R-:W-:Y:S02]  /*0a20*/  IMAD R11, R6, UR6, RZ ;  /* 0x00000006060b7c24 */ /* 0x001fe4000f8e02ff */
[----:B------:R-:W-:Y:S02]  /*0a30*/  IMAD R8, R7, UR6, RZ ;  /* 0x0000000607087c24 */ /* 0x000fe4000f8e02ff */
[----:B------:R-:W-:-:S04]  /*0a40*/  IMAD.WIDE.U32 R4, R0, UR6, R4 ;  /* 0x0000000600047c25 */ /* 0x000fc8000f8e0004 */
[----:B------:R-:W-:-:S04]  /*0a50*/  IMAD.WIDE.U32 R6, R9, UR6, R16 ;  /* 0x0000000609067c25 */ /* 0x000fc8000f8e0010 */
[----:B------:R-:W-:Y:S01]  /*0a60*/  IMAD R11, R0, UR7, R11 ;  /* 0x00000007000b7c24 */ /* 0x000fe2000f8e020b */
[----:B-1----:R-:W-:Y:S01]  /*0a70*/  LEA R10, P1, R6, UR10, 0x3 ;  /* 0x0000000a060a7c11 */ /* 0x002fe2000f8218ff */
[----:B------:R-:W-:Y:S01]  /*0a80*/  IMAD R13, R9, UR7, R8 ;  /* 0x00000007090d7c24 */ /* 0x000fe2000f8e0208 */
[C---:B------:R-:W-:Y:S01]  /*0a90*/  LEA R8, P0, R4.reuse, UR8, 0x3 ;  /* 0x0000000804087c11 */ /* 0x040fe2000f8018ff */
[----:B------:R-:W-:Y:S01]  /*0aa0*/  IMAD.IADD R9, R5, 0x1, R11 ;  /* 0x0000000105097824 */ /* 0x000fe200078e020b */
[----:B------:R-:W0:Y:S02]  /*0ab0*/  LDCU.64 UR6, c[0x0][0x390] ;  /* 0x00007200ff0677ac */ /* 0x000e240008000a00 */
[----:B------:R-:W-:Y:S02]  /*0ac0*/  IADD3 R5, PT, PT, R7, R13, RZ ;  /* 0x0000000d07057210 */ /* 0x000fe40007ffe0ff */
[----:B------:R-:W-:Y:S02]  /*0ad0*/  LEA.HI.X R9, R4, UR9, R9, 0x3, P0 ;  /* 0x0000000904097c11 */ /* 0x000fe400080f1c09 */
[----:B------:R-:W-:-:S03]  /*0ae0*/  LEA.HI.X R11, R6, UR11, R5, 0x3, P1 ;  /* 0x0000000b060b7c11 */ /* 0x000fc600088f1c05 */
[----:B------:R-:W2:Y:S04]  /*0af0*/  LDG.E.64 R4, desc[UR4][R8.64] ;  /* 0x0000000408047981 */ /* 0x000ea8000c1e1b00 */
[----:B------:R-:W2:Y:S01]  /*0b00*/  LDG.E.64 R6, desc[UR4][R10.64] ;  /* 0x000000040a067981 */ /* 0x000ea2000c1e1b00 */
[----:B0-----:R-:W-:-:S04]  /*0b10*/  LEA R14, P0, R2, UR6, 0x3 ;  /* 0x00000006020e7c11 */ /* 0x001fc8000f8018ff */
[----:B------:R-:W-:Y:S01]  /*0b20*/  LEA.HI.X R15, R2, UR7, R3, 0x3, P0 ;  /* 0x00000007020f7c11 */ /* 0x000fe200080f1c03 */
[-C--:B--2---:R-:W-:Y:S02]  /*0b30*/  IMAD R7, R7, R4.reuse, RZ ;  /* 0x0000000407077224 */ /* 0x084fe400078e02ff */
[----:B------:R-:W-:-:S04]  /*0b40*/  IMAD.WIDE.U32 R12, R6, R4, RZ ;  /* 0x00000004060c7225 */ /* 0x000fc800078e00ff */
[----:B------:R-:W-:-:S04]  /*0b50*/  IMAD R7, R5, R6, R7 ;  /* 0x0000000605077224 */ /* 0x000fc800078e0207 */
[----:B------:R-:W-:-:S05]  /*0b60*/  IMAD.IADD R13, R13, 0x1, R7 ;  /* 0x000000010d0d7824 */ /* 0x000fca00078e0207 */
[----:B------:R-:W-:Y:S01]  /*0b70*/  STG.E.64 desc[UR4][R14.64], R12 ;  /* 0x0000000c0e007986 */ /* 0x000fe2000c101b04 */
[----:B------:R-:W-:Y:S05]  /*0b80*/  EXIT ;  /* 0x000000000000794d */ /* 0x000fea0003800000 */
        .weak           $__internal_0_$__cuda_sm20_div_s64
        .type           $__internal_0_$__cuda_sm20_div_s64,@function
        .size           $__internal_0_$__cuda_sm20_div_s64,(.L_x_32 - $__internal_0_$__cuda_sm20_div_s64)
$__internal_0_$__cuda_sm20_div_s64:
[-C--:B------:R-:W-:Y:S02]  /*0b90*/  IADD3 R7, P1, PT, RZ, -R12.reuse, RZ ;  /* 0x8000000cff077210 */ /* 0x080fe40007f3e0ff */
[----:B------:R-:W-:Y:S02]  /*0ba0*/  ISETP.GE.AND P0, PT, R11, RZ, PT ;  /* 0x000000ff0b00720c */ /* 0x000fe40003f06270 */
[-C--:B------:R-:W-:Y:S02]  /*0bb0*/  IADD3.X R4, PT, PT, RZ, ~R11.reuse, RZ, P1, !PT ;  /* 0x8000000bff047210 */ /* 0x080fe40000ffe4ff */
[----:B------:R-:W-:Y:S02]  /*0bc0*/  SEL R6, R7, R12, !P0 ;  /* 0x0000000c07067207 */ /* 0x000fe40004000000 */
[----:B------:R-:W-:Y:S02]  /*0bd0*/  SEL R7, R4, R11, !P0 ;  /* 0x0000000b04077207 */ /* 0x000fe40004000000 */
[----:B------:R-:W-:-:S02]  /*0be0*/  ISETP.GE.AND P3, PT, R13, RZ, PT ;  /* 0x000000ff0d00720c */ /* 0x000fc40003f66270 */
[----:B------:R-:W0:Y:S08]  /*0bf0*/  I2F.U64.RP R15, R6 ;  /* 0x00000006000f7312 */ /* 0x000e300000309000 */
[----:B0-----:R-:W0:Y:S02]  /*0c00*/  MUFU.RCP R15, R15 ;  /* 0x0000000f000f7308 */ /* 0x001e240000001000 */
[----:B0-----:R-:W-:-:S06]  /*0c10*/  VIADD R4, R15, 0x1ffffffe ;  /* 0x1ffffffe0f047836 */ /* 0x001fcc0000000000 */
[----:B------:R-:W0:Y:S02]  /*0c20*/  F2I.U64.TRUNC R4, R4 ;  /* 0x0000000400047311 */ /* 0x000e24000020d800 */
[----:B0-----:R-:W-:-:S04]  /*0c30*/  IMAD.WIDE.U32 R8, R4, R6, RZ ;  /* 0x0000000604087225 */ /* 0x001fc800078e00ff */
[----:B------:R-:W-:Y:S01]  /*0c40*/  IMAD R9, R4, R7, R9 ;  /* 0x0000000704097224 */ /* 0x000fe200078e0209 */
[----:B------:R-:W-:-:S03]  /*0c50*/  IADD3 R17, P0, PT, RZ, -R8, RZ ;  /* 0x80000008ff117210 */ /* 0x000fc60007f1e0ff */
[----:B------:R-:W-:Y:S02]  /*0c60*/  IMAD R9, R5, R6, R9 ;  /* 0x0000000605097224 */ /* 0x000fe400078e0209 */
[----:B------:R-:W-:-:S03]  /*0c70*/  IMAD.HI.U32 R8, R4, R17, RZ ;  /* 0x0000001104087227 */ /* 0x000fc600078e00ff */
[----:B------:R-:W-:Y:S01]  /*0c80*/  IADD3.X R19, PT, PT, RZ, ~R9, RZ, P0, !PT ;  /* 0x80000009ff137210 */ /* 0x000fe200007fe4ff */
[----:B------:R-:W-:-:S04]  /*0c90*/  IMAD.MOV.U32 R9, RZ, RZ, R4 ;  /* 0x000000ffff097224 */ /* 0x000fc800078e0004 */
[----:B------:R-:W-:-:S04]  /*0ca0*/  IMAD.WIDE.U32 R8, P0, R4, R19, R8 ;  /* 0x0000001304087225 */ /* 0x000fc80007800008 */
[C---:B------:R-:W-:Y:S02]  /*0cb0*/  IMAD R21, R5.reuse, R19, RZ ;  /* 0x0000001305157224 */ /* 0x040fe400078e02ff */
[----:B------:R-:W-:-:S04]  /*0cc0*/  IMAD.HI.U32 R8, P1, R5, R17, R8 ;  /* 0x0000001105087227 */ /* 0x000fc80007820008 */
[----:B------:R-:W-:Y:S01]  /*0cd0*/  IMAD.HI.U32 R15, R5, R19, RZ ;  /* 0x00000013050f7227 */ /* 0x000fe200078e00ff */
[----:B------:R-:W-:-:S04]  /*0ce0*/  IADD3 R9, P2, PT, R21, R8, RZ ;  /* 0x0000000815097210 */ /* 0x000fc80007f5e0ff */
[----:B------:R-:W-:Y:S01]  /*0cf0*/  IADD3.X R15, PT, PT, R15, R5, RZ, P0, !PT ;  /* 0x000000050f0f7210 */ /* 0x000fe200007fe4ff */
[----:B------:R-:W-:-:S03]  /*0d00*/  IMAD.WIDE.U32 R4, R9, R6, RZ ;  /* 0x0000000609047225 */ /* 0x000fc600078e00ff */
[----:B------:R-:W-:Y:S01]  /*0d10*/  IADD3.X R15, PT, PT, RZ, RZ, R15, P2, P1 ;  /* 0x000000ffff0f7210 */ /* 0x000fe200017e240f */
[----:B------:R-:W-:Y:S01]  /*0d20*/  IMAD R5, R9, R7, R5 ;  /* 0x0000000709057224 */ /* 0x000fe200078e0205 */
[----:B------:R-:W-:-:S03]  /*0d30*/  IADD3 R17, P0, PT, RZ, -R4, RZ ;  /* 0x80000004ff117210 */ /* 0x000fc60007f1e0ff */
[----:B------:R-:W-:Y:S02]  /*0d40*/  IMAD R5, R15, R6, R5 ;  /* 0x000000060f057224 */ /* 0x000fe400078e0205 */
[----:B------:R-:W-:-:S04]  /*0d50*/  IMAD.HI.U32 R8, R9, R17, RZ ;  /* 0x0000001109087227 */ /* 0x000fc800078e00ff */
[----:B------:R-:W-:Y:S01]  /*0d60*/  IMAD.X R4, RZ, RZ, ~R5, P0 ;  /* 0x000000ffff047224 */ /* 0x000fe200000e0e05 */
[----:B------:R-:W-:-:S03]  /*0d70*/  IADD3 R5, P4, PT, RZ, -R14, RZ ;  /* 0x8000000eff057210 */ /* 0x000fc60007f9e0ff */
[----:B------:R-:W-:Y:S01]  /*0d80*/  IMAD.WIDE.U32 R8, P0, R9, R4, R8 ;  /* 0x0000000409087225 */ /* 0x000fe20007800008 */
[----:B------:R-:W-:-:S03]  /*0d90*/  IADD3.X R18, PT, PT, RZ, ~R13, RZ, P4, !PT ;  /* 0x8000000dff127210 */ /* 0x000fc600027fe4ff */
[----:B------:R-:W-:Y:S01]  /*0da0*/  IMAD.HI.U32 R8, P1, R15, R17, R8 ;  /* 0x000000110f087227 */ /* 0x000fe20007820008 */
[----:B------:R-:W-:-:S03]  /*0db0*/  SEL R9, R5, R14, !P3 ;  /* 0x0000000e05097207 */ /* 0x000fc60005800000 */
[CC--:B------:R-:W-:Y:S02]  /*0dc0*/  IMAD R17, R15.reuse, R4.reuse, RZ ;  /* 0x000000040f117224 */ /* 0x0c0fe400078e02ff */
[----:B------:R-:W-:-:S03]  /*0dd0*/  IMAD.HI.U32 R4, R15, R4, RZ ;  /* 0x000000040f047227 */ /* 0x000fc600078e00ff */
[----:B------:R-:W-:Y:S01]  /*0de0*/  IADD3 R8, P2, PT, R17, R8, RZ ;  /* 0x0000000811087210 */ /* 0x000fe20007f5e0ff */
[----:B------:R-:W-:Y:S01]  /*0df0*/  IMAD.X R5, R4, 0x1, R15, P0 ;  /* 0x0000000104057824 */ /* 0x000fe200000e060f */
[----:B------:R-:W-:-:S03]  /*0e00*/  SEL R15, R18, R13, !P3 ;  /* 0x0000000d120f7207 */ /* 0x000fc60005800000 */
[----:B------:R-:W-:Y:S01]  /*0e10*/  IMAD.HI.U32 R4, R8, R9, RZ ;  /* 0x0000000908047227 */ /* 0x000fe200078e00ff */
[----:B------:R-:W-:-:S03]  /*0e20*/  IADD3.X R18, PT, PT, RZ, RZ, R5, P2, P1 ;  /* 0x000000ffff127210 */ /* 0x000fc600017e2405 */
[----:B------:R-:W-:Y:S02]  /*0e30*/  HFMA2 R5, -RZ, RZ, 0, 0 ;  /* 0x00000000ff057431 */ /* 0x000fe400000001ff */
[CC--:B------:R-:W-:Y:S02]  /*0e40*/  IMAD R17, R18.reuse, R15.reuse, RZ ;  /* 0x0000000f12117224 */ /* 0x0c0fe400078e02ff */
[----:B------:R-:W-:-:S04]  /*0e50*/  IMAD.HI.U32 R19, R18, R15, RZ ;  /* 0x0000000f12137227 */ /* 0x000fc800078e00ff */
[----:B------:R-:W-:-:S04]  /*0e60*/  IMAD.WIDE.U32 R4, R8, R15, R4 ;  /* 0x0000000f08047225 */ /* 0x000fc800078e0004 */
[----:B------:R-:W-:-:S04]  /*0e70*/  IMAD.HI.U32 R4, P0, R18, R9, R4 ;  /* 0x0000000912047227 */ /* 0x000fc80007800004 */
[----:B------:R-:W-:Y:S01]  /*0e80*/  IMAD.X R19, RZ, RZ, R19, P0 ;  /* 0x000000ffff137224 */ /* 0x000fe200000e0613 */
[----:B------:R-:W-:-:S04]  /*0e90*/  IADD3 R17, P1, PT, R17, R4, RZ ;  /* 0x0000000411117210 */ /* 0x000fc80007f3e0ff */
[----:B------:R-:W-:Y:S01]  /*0ea0*/  IADD3.X R19, PT, PT, RZ, R19, RZ, P1, !PT ;  /* 0x00000013ff137210 */ /* 0x000fe20000ffe4ff */
[----:B------:R-:W-:-:S04]  /*0eb0*/  IMAD.WIDE.U32 R4, R17, R6, RZ ;  /* 0x0000000611047225 */ /* 0x000fc800078e00ff */
[----:B------:R-:W-:Y:S01]  /*0ec0*/  IMAD R5, R17, R7, R5 ;  /* 0x0000000711057224 */ /* 0x000fe200078e0205 */
[----:B------:R-:W-:-:S03]  /*0ed0*/  IADD3 R21, P1, PT, -R4, R9, RZ ;  /* 0x0000000904157210 */ /* 0x000fc60007f3e1ff */
[-C--:B------:R-:W-:Y:S01]  /*0ee0*/  IMAD R4, R19, R6.reuse, R5 ;  /* 0x0000000613047224 */ /* 0x080fe200078e0205 */
[----:B------:R-:W-:-:S03]  /*0ef0*/  ISETP.GE.U32.AND P0, PT, R21, R6, PT ;  /* 0x000000061500720c */ /* 0x000fc60003f06070 */
[----:B------:R-:W-:Y:S01]  /*0f00*/  IMAD.X R15, R15, 0x1, ~R4, P1 ;  /* 0x000000010f0f7824 */ /* 0x000fe200008e0e04 */
[----:B------:R-:W-:Y:S02]  /*0f10*/  IADD3 R5, P1, PT, R21, -R6, RZ ;  /* 0x8000000615057210 */ /* 0x000fe40007f3e0ff */
[----:B------:R-:W-:Y:S02]  /*0f20*/  IADD3 R4, P2, PT, R17, 0x1, RZ ;  /* 0x0000000111047810 */ /* 0x000fe40007f5e0ff */
[CC--:B------:R-:W-:Y:S02]  /*0f30*/  ISETP.GE.U32.AND.EX P0, PT, R15.reuse, R7.reuse, PT, P0 ;  /* 0x000000070f00720c */ /* 0x0c0fe40003f06100 */
[----:B------:R-:W-:Y:S01]  /*0f40*/  IADD3.X R9, PT, PT, R15, ~R7, RZ, P1, !PT ;  /* 0x800000070f097210 */ /* 0x000fe20000ffe4ff */
[----:B------:R-:W-:Y:S01]  /*0f50*/  IMAD.X R8, RZ, RZ, R19, P2 ;  /* 0x000000ffff087224 */ /* 0x000fe200010e0613 */
[----:B------:R-:W-:Y:S02]  /*0f60*/  SEL R5, R5, R21, P0 ;  /* 0x0000001505057207 */ /* 0x000fe40000000000 */
[----:B------:R-:W-:-:S02]  /*0f70*/  SEL R9, R9, R15, P0 ;  /* 0x0000000f09097207 */ /* 0x000fc40000000000 */
[----:B------:R-:W-:Y:S02]  /*0f80*/  SEL R17, R4, R17, P0 ;  /* 0x0000001104117207 */ /* 0x000fe40000000000 */
[----:B------:R-:W-:Y:S02]  /*0f90*/  ISETP.GE.U32.AND P1, PT, R5, R6, PT ;  /* 0x000000060500720c */ /* 0x000fe40003f26070 */
[----:B------:R-:W-:Y:S02]  /*0fa0*/  SEL R6, R8, R19, P0 ;  /* 0x0000001308067207 */ /* 0x000fe40000000000 */
[----:B------:R-:W-:Y:S02]  /*0fb0*/  IADD3 R4, P2, PT, R17, 0x1, RZ ;  /* 0x0000000111047810 */ /* 0x000fe40007f5e0ff */
[----:B------:R-:W-:Y:S02]  /*0fc0*/  ISETP.GE.U32.AND.EX P0, PT, R9, R7, PT, P1 ;  /* 0x000000070900720c */ /* 0x000fe40003f06110 */
[----:B------:R-:W-:-:S02]  /*0fd0*/  IADD3.X R5, PT, PT, RZ, R6, RZ, P2, !PT ;  /* 0x00000006ff057210 */ /* 0x000fc400017fe4ff */
[----:B------:R-:W-:Y:S02]  /*0fe0*/  SEL R4, R4, R17, P0 ;  /* 0x0000001104047207 */ /* 0x000fe40000000000 */
[----:B------:R-:W-:Y:S02]  /*0ff0*/  SEL R5, R5, R6, P0 ;  /* 0x0000000605057207 */ /* 0x000fe40000000000 */
[----:B------:R-:W-:Y:S02]  /*1000*/  IADD3 R7, P2, PT, RZ, -R4, RZ ;  /* 0x80000004ff077210 */ /* 0x000fe40007f5e0ff */
[----:B------:R-:W-:Y:S02]  /*1010*/  LOP3.LUT R8, R11, R13, RZ, 0x3c, !PT ;  /* 0x0000000d0b087212 */ /* 0x000fe400078e3cff */
[----:B------:R-:W-:Y:S01]  /*1020*/  ISETP.NE.U32.AND P0, PT, R12, RZ, PT ;  /* 0x000000ff0c00720c */ /* 0x000fe20003f05070 */
[----:B------:R-:W-:Y:S01]  /*1030*/  IMAD.X R6, RZ, RZ, ~R5, P2 ;  /* 0x000000ffff067224 */ /* 0x000fe200010e0e05 */
[----:B------:R-:W-:-:S02]  /*1040*/  ISETP.GE.AND P1, PT, R8, RZ, PT ;  /* 0x000000ff0800720c */ /* 0x000fc40003f26270 */
[----:B------:R-:W-:Y:S02]  /*1050*/  ISETP.NE.AND.EX P0, PT, R11, RZ, PT, P0 ;  /* 0x000000ff0b00720c */ /* 0x000fe40003f05300 */
[----:B------:R-:W-:Y:S02]  /*1060*/  MOV R11, 0x0 ;  /* 0x00000000000b7802 */ /* 0x000fe40000000f00 */
[----:B------:R-:W-:Y:S02]  /*1070*/  SEL R4, R7, R4, !P1 ;  /* 0x0000000407047207 */ /* 0x000fe40004800000 */
[----:B------:R-:W-:Y:S02]  /*1080*/  SEL R5, R6, R5, !P1 ;  /* 0x0000000506057207 */ /* 0x000fe40004800000 */
[----:B------:R-:W-:Y:S02]  /*1090*/  SEL R4, R4, 0xffffffff, P0 ;  /* 0xffffffff04047807 */ /* 0x000fe40000000000 */
[----:B------:R-:W-:Y:S01]  /*10a0*/  SEL R5, R5, 0xffffffff, P0 ;  /* 0xffffffff05057807 */ /* 0x000fe20000000000 */
[----:B------:R-:W-:Y:S06]  /*10b0*/  RET.REL.NODEC R10 `(_Z18per_element_kernelPlS_S_ll) ;  /* 0xffffffec0ad07950 */ /* 0x000fec0003c3ffff */
.L_x_9:
[----:B------:R-:W-:-:S00]  /*10c0*/  BRA `(.L_x_9) ;  /* 0xfffffffc00fc7947 */ /* 0x000fc0000383ffff */
[----:B------:R-:W-:-:S00]  /*10d0*/  NOP ;  /* 0x0000000000007918 */ /* 0x000fc00000000000 */
        /* <DEDUP_REMOVED lines=10> */
.L_x_32:


//--------------------- .text._Z20per_column_AB_kernelPlS_S_ll --------------------------
	.section	.text._Z20per_column_AB_kernelPlS_S_ll,"ax",@progbits
	.align	128
        .global         _Z20per_column_AB_kernelPlS_S_ll
        .type           _Z20per_column_AB_kernelPlS_S_ll,@function
        .size           _Z20per_column_AB_kernelPlS_S_ll,(.L_x_33 - _Z20per_column_AB_kernelPlS_S_ll)
        .other          _Z20per_column_AB_kernelPlS_S_ll,@"STO_CUDA_ENTRY STV_DEFAULT"
_Z20per_column_AB_kernelPlS_S_ll:
.text._Z20per_column_AB_kernelPlS_S_ll:
[----:B------:R-:W-:Y:S01]  /*0000*/  LDC R1, c[0x0][0x37c] ;  /* 0x0000df00ff017b82 */ /* 0x000fe20000000800 */
[----:B------:R-:W0:Y:S01]  /*0010*/  S2R R3, SR_TID.X ;  /* 0x0000000000037919 */ /* 0x000e220000002100 */
[----:B------:R-:W1:Y:S06]  /*0020*/  LDCU UR5, c[0x0][0x360] ;  /* 0x00006c00ff0577ac */ /* 0x000e6c0008000800 */
[----:B------:R-:W0:Y:S01]  /*0030*/  S2UR UR4, SR_CTAID.X ;  /* 0x00000000000479c3 */ /* 0x000e220000002500 */
[----:B------:R-:W1:Y:S01]  /*0040*/  S2R R9, SR_TID.Y ;  /* 0x0000000000097919 */ /* 0x000e620000002200 */
[----:B------:R-:W2:Y:S06]  /*0050*/  LDCU.64 UR6, c[0x0][0x3a0] ;  /* 0x00007400ff0677ac */ /* 0x000eac0008000a00 */
[----:B------:R-:W0:Y:S01]  /*0060*/  LDC R2, c[0x0][0x364] ;  /* 0x0000d900ff027b82 */ /* 0x000e220000000800 */
[----:B--2---:R-:W-:-:S02]  /*0070*/  MOV R7, UR6 ;  /* 0x0000000600077c02 */ /* 0x004fc40008000f00 */
[----:B------:R-:W-:-:S03]  /*0080*/  MOV R6, UR7 ;  /* 0x0000000700067c02 */ /* 0x000fc60008000f00 */
[----:B------:R-:W-:-:S04]  /*0090*/  IMAD.WIDE.U32 R4, R7, R7, RZ ;  /* 0x0000000707047225 */ /* 0x000fc800078e00ff */
[----:B------:R-:W-:Y:S02]  /*00a0*/  IMAD R0, R6, R7, RZ ;  /* 0x0000000706007224 */ /* 0x000fe400078e02ff */
[----:B0-----:R-:W-:Y:S02]  /*00b0*/  IMAD R2, R2, UR4, R3 ;  /* 0x0000000402027c24 */ /* 0x001fe4000f8e0203 */
[----:B------:R-:W-:Y:S02]  /*00c0*/  IMAD R3, R7, R6, R0 ;  /* 0x0000000607037224 */ /* 0x000fe400078e0200 */
[----:B-1----:R-:W-:Y:S02]  /*00d0*/  IMAD R2, R2, UR5, R9 ;  /* 0x0000000502027c24 */ /* 0x002fe4000f8e0209 */
[----:B------:R-:W-:-:S03]  /*00e0*/  IMAD.IADD R5, R5, 0x1, R3 ;  /* 0x0000000105057824 */ /* 0x000fc600078e0203 */
[----:B------:R-:W-:Y:S02]  /*00f0*/  ISETP.GT.U32.AND P0, PT, R4, R2, PT ;  /* 0x000000020400720c */ /* 0x000fe40003f04070 */
[----:B------:R-:W-:-:S04]  /*0100*/  SHF.R.S32.HI R3, RZ, 0x1f, R2 ;  /* 0x0000001fff037819 */ /* 0x000fc80000011402 */
[----:B------:R-:W-:-:S13]  /*0110*/  ISETP.GT.AND.EX P0, PT, R5, R3, PT, P0 ;  /* 0x000000030500720c */ /* 0x000fda0003f04300 */
[----:B------:R-:W-:Y:S05]  /*0120*/  @!P0 EXIT ;  /* 0x000000000000894d */ /* 0x000fea0003800000 */
[----:B------:R-:W-:Y:S01]  /*0130*/  LOP3.LUT R0, R3, R6, RZ, 0xfc, !PT ;  /* 0x0000000603007212 */ /* 0x000fe200078efcff */
[----:B------:R-:W-:Y:S03]  /*0140*/  BSSY.RECONVERGENT B0, `(.L_x_10) ;  /* 0x0000025000007945 */ /* 0x000fe60003800200 */
[----:B------:R-:W-:-:S13]  /*0150*/  ISETP.NE.U32.AND P0, PT, R0, RZ, PT ;  /* 0x000000ff0000720c */ /* 0x000fda0003f05070 */
[----:B------:R-:W-:Y:S05]  /*0160*/  @P0 BRA `(.L_x_11) ;  /* 0x0000000000580947 */ /* 0x000fea0003800000 */
[----:B------:R-:W0:Y:S01]  /*0170*/  I2F.U32.RP R0, R7 ;  /* 0x0000000700007306 */ /* 0x000e220000209000 */
[----:B------:R-:W-:-:S07]  /*0180*/  ISETP.NE.U32.AND P2, PT, R7, RZ, PT ;  /* 0x000000ff0700720c */ /* 0x000fce0003f45070 */
[----:B0-----:R-:W0:Y:S02]  /*0190*/  MUFU.RCP R0, R0 ;  /* 0x0000000000007308 */ /* 0x001e240000001000 */
[----:B0-----:R-:W-:-:S06]  /*01a0*/  IADD3 R4, PT, PT, R0, 0xffffffe, RZ ;  /* 0x0ffffffe00047810 */ /* 0x001fcc0007ffe0ff */
[----:B------:R0:W1:Y:S02]  /*01b0*/  F2I.FTZ.U32.TRUNC.NTZ R5, R4 ;  /* 0x0000000400057305 */ /* 0x000064000021f000 */
[----:B0-----:R-:W-:Y:S02]  /*01c0*/  HFMA2 R4, -RZ, RZ, 0, 0 ;  /* 0x00000000ff047431 */ /* 0x001fe400000001ff */
[----:B-1----:R-:W-:-:S04]  /*01d0*/  IMAD.MOV R8, RZ, RZ, -R5 ;  /* 0x000000ffff087224 */ /* 0x002fc800078e0a05 */
[----:B------:R-:W-:-:S04]  /*01e0*/  IMAD R3, R8, R7, RZ ;  /* 0x0000000708037224 */ /* 0x000fc800078e02ff */
[----:B------:R-:W-:Y:S01]  /*01f0*/  IMAD.HI.U32 R5, R5, R3, R4 ;  /* 0x0000000305057227 */ /* 0x000fe200078e0004 */
[----:B------:R-:W-:-:S05]  /*0200*/  MOV R3, RZ ;  /* 0x000000ff00037202 */ /* 0x000fca0000000f00 */
[----:B------:R-:W-:-:S04]  /*0210*/  IMAD.HI.U32 R0, R5, R2, RZ ;  /* 0x0000000205007227 */ /* 0x000fc800078e00ff */
[----:B------:R-:W-:-:S04]  /*0220*/  IMAD.MOV R8, RZ, RZ, -R0 ;  /* 0x000000ffff087224 */ /* 0x000fc800078e0a00 */
[----:B------:R-:W-:-:S05]  /*0230*/  IMAD R8, R7, R8, R2 ;  /* 0x0000000807087224 */ /* 0x000fca00078e0202 */
[----:B------:R-:W-:-:S13]  /*0240*/  ISETP.GE.U32.AND P0, PT, R8, R7, PT ;  /* 0x000000070800720c */ /* 0x000fda0003f06070 */
[-C--:B------:R-:W-:Y:S02]  /*0250*/  @P0 IADD3 R8, PT, PT, R8, -R7.reuse, RZ ;  /* 0x8000000708080210 */ /* 0x080fe40007ffe0ff */
[----:B------:R-:W-:Y:S02]  /*0260*/  @P0 IADD3 R0, PT, PT, R0, 0x1, RZ ;  /* 0x0000000100000810 */ /* 0x000fe40007ffe0ff */
[----:B------:R-:W-:-:S13]  /*0270*/  ISETP.GE.U32.AND P1, PT, R8, R7, PT ;  /* 0x000000070800720c */ /* 0x000fda0003f26070 */
[----:B------:R-:W-:Y:S01]  /*0280*/  @P1 VIADD R0, R0, 0x1 ;  /* 0x0000000100001836 */ /* 0x000fe20000000000 */
[----:B------:R-:W-:-:S04]  /*0290*/  @!P2 LOP3.LUT R0, RZ, R7, RZ, 0x33, !PT ;  /* 0x00000007ff00a212 */ /* 0x000fc800078e33ff */
[----:B------:R-:W-:-:S05]  /*02a0*/  IADD3 R4, PT, PT, -R0, RZ, RZ ;  /* 0x000000ff00047210 */ /* 0x000fca0007ffe1ff */
[----:B------:R-:W-:Y:S01]  /*02b0*/  IMAD R2, R7, R4, R2 ;  /* 0x0000000407027224 */ /* 0x000fe200078e0202 */
[----:B------:R-:W-:Y:S06]  /*02c0*/  BRA `(.L_x_12) ;  /* 0x0000000000307947 */ /* 0x000fec0003800000 */
.L_x_11:
[----:B------:R-:W-:-:S07]  /*02d0*/  MOV R0, 0x2f0 ;  /* 0x000002f000007802 */ /* 0x000fce0000000f00 */
[----:B------:R-:W-:Y:S05]  /*02e0*/  CALL.REL.NOINC `($__internal_1_$__cuda_sm20_div_s64) ;  /* 0x0000001000647944 */ /* 0x000fea0003c00000 */
[----:B------:R-:W0:Y:S01]  /*02f0*/  LDCU.64 UR4, c[0x0][0x3a0] ;  /* 0x00007400ff0477ac */ /* 0x000e220008000a00 */
[----:B------:R-:W-:-:S05]  /*0300*/  IADD3 R0, P0, PT, RZ, -R8, RZ ;  /* 0x80000008ff007210 */ /* 0x000fca0007f1e0ff */
[----:B------:R-:W-:Y:S01]  /*0310*/  IMAD.X R4, RZ, RZ, ~R6, P0 ;  /* 0x000000ffff047224 */ /* 0x000fe200000e0e06 */
[----:B0-----:R-:W-:Y:S02]  /*0320*/  MOV R7, UR4 ;  /* 0x0000000400077c02 */ /* 0x001fe40008000f00 */
[----:B------:R-:W-:-:S03]  /*0330*/  MOV R6, UR5 ;  /* 0x0000000500067c02 */ /* 0x000fc60008000f00 */
[-C--:B------:R-:W-:Y:S02]  /*0340*/  IMAD R5, R4, R7.reuse, RZ ;  /* 0x0000000704057224 */ /* 0x080fe400078e02ff */
[----:B------:R-:W-:-:S04]  /*0350*/  IMAD.WIDE.U32 R2, R0, R7, R2 ;  /* 0x0000000700027225 */ /* 0x000fc800078e0002 */
[----:B------:R-:W-:Y:S02]  /*0360*/  IMAD R5, R0, R6, R5 ;  /* 0x0000000600057224 */ /* 0x000fe400078e0205 */
[----:B------:R-:W-:-:S03]  /*0370*/  IMAD.MOV.U32 R0, RZ, RZ, R8 ;  /* 0x000000ffff007224 */ /* 0x000fc600078e0008 */
[----:B------:R-:W-:-:S07]  /*0380*/  IADD3 R3, PT, PT, R3, R5, RZ ;  /* 0x0000000503037210 */ /* 0x000fce0007ffe0ff */
.L_x_12:
[----:B------:R-:W-:Y:S05]  /*0390*/  BSYNC.RECONVERGENT B0 ;  /* 0x0000000000007941 */ /* 0x000fea0003800200 */
.L_x_10:
[----:B------:R-:W0:Y:S02]  /*03a0*/  LDC.64 R4, c[0x0][0x398] ;  /* 0x0000e600ff047b82 */ /* 0x000e240000000a00 */
[----:B0-----:R-:W-:-:S04]  /*03b0*/  ISETP.GE.U32.AND P0, PT, R4, 0x1, PT ;  /* 0x000000010400780c */ /* 0x001fc80003f06070 */
[----:B------:R-:W-:-:S13]  /*03c0*/  ISETP.GE.AND.EX P0, PT, R5, RZ, PT, P0 ;  /* 0x000000ff0500720c */ /* 0x000fda0003f06300 */
[----:B------:R-:W-:Y:S05]  /*03d0*/  @!P0 EXIT ;  /* 0x000000000000894d */ /* 0x000fea0003800000 */
[C-C-:B------:R-:W-:Y:S01]  /*03e0*/  SHF.L.U64.HI R4, R7.reuse, 0x6, R6.reuse ;  /* 0x0000000607047819 */ /* 0x140fe20000010206 */
[----:B------:R-:W0:Y:S01]  /*03f0*/  LDCU.64 UR10, c[0x0][0x358] ;  /* 0x00006b00ff0a77ac */ /* 0x000e220008000a00 */
[C---:B------:R-:W-:Y:S02]  /*0400*/  SHF.L.U64.HI R5, R7.reuse, 0x3, R6 ;  /* 0x0000000307057819 */ /* 0x040fe40000010206 */
[C---:B------:R-:W-:Y:S01]  /*0410*/  SHF.L.U32 R6, R7.reuse, 0x6, RZ ;  /* 0x0000000607067819 */ /* 0x040fe200000006ff */
[----:B------:R-:W-:Y:S01]  /*0420*/  IMAD.SHL.U32 R7, R7, 0x8, RZ ;  /* 0x0000000807077824 */ /* 0x000fe200078e00ff */
[----:B------:R-:W-:Y:S01]  /*0430*/  UMOV UR6, URZ ;  /* 0x000000ff00067c82 */ /* 0x000fe20008000000 */
[----:B------:R-:W-:-:S05]  /*0440*/  UMOV UR7, URZ ;  /* 0x000000ff00077c82 */ /* 0x000fca0008000000 */
.L_x_18:
[----:B-1--4-:R-:W1:Y:S01]  /*0450*/  LDC.64 R8, c[0x0][0x3a0] ;  /* 0x0000e800ff087b82 */ /* 0x012e620000000a00 */
[----:B--2---:R-:W2:Y:S01]  /*0460*/  LDCU.64 UR14, c[0x0][0x398] ;  /* 0x00007300ff0e77ac */ /* 0x004ea20008000a00 */
[----:B------:R-:W-:Y:S02]  /*0470*/  SHF.R.S32.HI R13, RZ, 0x1f, R0 ;  /* 0x0000001fff0d7819 */ /* 0x000fe40000011400 */
[----:B------:R-:W-:Y:S01]  /*0480*/  MOV R12, R0 ;  /* 0x00000000000c7202 */ /* 0x000fe20000000f00 */
[----:B---3--:R-:W3:Y:S01]  /*0490*/  LDCU.64 UR4, c[0x0][0x380] ;  /* 0x00007000ff0477ac */ /* 0x008ee20008000a00 */
[----:B--2---:R-:W-:-:S04]  /*04a0*/  UISETP.GE.U32.AND UP1, UPT, UR14, 0x8, UPT ;  /* 0x000000080e00788c */ /* 0x004fc8000bf26070 */
[----:B------:R-:W-:Y:S01]  /*04b0*/  UISETP.GE.U32.AND.EX UP1, UPT, UR15, URZ, UPT, UP1 ;  /* 0x000000ff0f00728c */ /* 0x000fe2000bf26110 */
[C---:B-1----:R-:W-:Y:S02]  /*04c0*/  IMAD R10, R8.reuse, UR7, RZ ;  /* 0x00000007080a7c24 */ /* 0x042fe4000f8e02ff */
[----:B------:R-:W-:-:S04]  /*04d0*/  IMAD.WIDE.U32 R14, R8, UR6, R2 ;  /* 0x00000006080e7c25 */ /* 0x000fc8000f8e0002 */
[----:B------:R-:W-:Y:S02]  /*04e0*/  IMAD R19, R9, UR6, R10 ;  /* 0x0000000609137c24 */ /* 0x000fe4000f8e020a */
[----:B------:R-:W-:Y:S01]  /*04f0*/  IMAD.WIDE.U32 R16, R8, UR6, R12 ;  /* 0x0000000608107c25 */ /* 0x000fe2000f8e000c */
[----:B------:R-:W-:Y:S02]  /*0500*/  UIADD3 UR6, UP0, UPT, UR6, 0x1, URZ ;  /* 0x0000000106067890 */ /* 0x000fe4000ff1e0ff */
[----:B------:R-:W-:Y:S01]  /*0510*/  IADD3 R11, PT, PT, R19, R15, RZ ;  /* 0x0000000f130b7210 */ /* 0x000fe20007ffe0ff */
[----:B------:R-:W-:Y:S01]  /*0520*/  IMAD.IADD R15, R17, 0x1, R19 ;  /* 0x00000001110f7824 */ /* 0x000fe200078e0213 */
[----:B------:R-:W-:Y:S01]  /*0530*/  UIADD3.X UR7, UPT, UPT, URZ, UR7, URZ, UP0, !UPT ;  /* 0x00000007ff077290 */ /* 0x000fe200087fe4ff */
[----:B------:R-:W-:Y:S01]  /*0540*/  IMAD.WIDE.U32 R12, R14, R8, R12 ;  /* 0x000000080e0c7225 */ /* 0x000fe200078e000c */
[----:B---3--:R-:W-:Y:S01]  /*0550*/  LEA R10, P0, R16, UR4, 0x3 ;  /* 0x00000004100a7c11 */ /* 0x008fe2000f8018ff */
[----:B------:R-:W-:-:S02]  /*0560*/  UISETP.NE.U32.AND UP0, UPT, UR6, UR14, UPT ;  /* 0x0000000e0600728c */ /* 0x000fc4000bf05070 */
[----:B------:R-:W-:Y:S01]  /*0570*/  IMAD R11, R11, R8, RZ ;  /* 0x000000080b0b7224 */ /* 0x000fe200078e02ff */
[----:B------:R-:W-:Y:S01]  /*0580*/  UMOV UR4, URZ ;  /* 0x000000ff00047c82 */ /* 0x000fe20008000000 */
[----:B------:R-:W-:Y:S02]  /*0590*/  UISETP.NE.AND.EX UP0, UPT, UR7, UR15, UPT, UP0 ;  /* 0x0000000f0700728c */ /* 0x000fe4000bf05300 */
[----:B------:R-:W-:Y:S01]  /*05a0*/  IMAD R17, R14, R9, R11 ;  /* 0x000000090e117224 */ /* 0x000fe200078e020b */
[----:B------:R-:W-:Y:S01]  /*05b0*/  LEA.HI.X R11, R16, UR5, R15, 0x3, P0 ;  /* 0x00000005100b7c11 */ /* 0x000fe200080f1c0f */
[----:B------:R-:W-:-:S03]  /*05c0*/  UMOV UR5, URZ ;  /* 0x000000ff00057c82 */ /* 0x000fc60008000000 */
[----:B------:R-:W-:Y:S01]  /*05d0*/  IADD3 R22, PT, PT, R13, R17, RZ ;  /* 0x000000110d167210 */ /* 0x000fe20007ffe0ff */
[----:B------:R-:W-:Y:S06]  /*05e0*/  BRA.U !UP1, `(.L_x_13) ;  /* 0x00000005098c7547 */ /* 0x000fec000b800000 */
[----:B------:R-:W1:Y:S01]  /*05f0*/  LDCU.64 UR4, c[0x0][0x398] ;  /* 0x00007300ff0477ac */ /* 0x000e620008000a00 */
[----:B------:R-:W2:Y:S01]  /*0600*/  LDC.64 R14, c[0x0][0x390] ;  /* 0x0000e400ff0e7b82 */ /* 0x000ea20000000a00 */
[----:B------:R-:W3:Y:S01]  /*0610*/  LDCU.64 UR8, c[0x0][0x388] ;  /* 0x00007100ff0877ac */ /* 0x000ee20008000a00 */
[----:B-1----:R-:W-:Y:S02]  /*0620*/  USHF.L.U64.HI UR12, UR4, 0x3, UR5 ;  /* 0x00000003040c7899 */ /* 0x002fe40008010205 */
[----:B------:R-:W-:Y:S01]  /*0630*/  USHF.L.U32 UR13, UR4, 0x3, URZ ;  /* 0x00000003040d7899 */ /* 0x000fe200080006ff */
[----:B---3--:R-:W-:Y:S01]  /*0640*/  LEA R26, P0, R2, UR8, 0x3 ;  /* 0x00000008021a7c11 */ /* 0x008fe2000f8018ff */
[----:B------:R-:W-:Y:S02]  /*0650*/  ULOP3.LUT UR5, UR5, 0x7fffffff, URZ, 0xc0, !UPT ;  /* 0x7fffffff05057892 */ /* 0x000fe4000f8ec0ff */
[C---:B------:R-:W-:Y:S01]  /*0660*/  IMAD R17, R12.reuse, UR12, RZ ;  /* 0x0000000c0c117c24 */ /* 0x040fe2000f8e02ff */
[----:B------:R-:W-:Y:S01]  /*0670*/  ULOP3.LUT UR4, UR4, 0xfffffff8, URZ, 0xc0, !UPT ;  /* 0xfffffff804047892 */ /* 0x000fe2000f8ec0ff */
[----:B--2---:R-:W-:Y:S01]  /*0680*/  IMAD.WIDE.U32 R14, R12, UR13, R14 ;  /* 0x0000000d0c0e7c25 */ /* 0x004fe2000f8e000e */
[----:B------:R-:W-:-:S03]  /*0690*/  LEA.HI.X R23, R2, UR9, R3, 0x3, P0 ;  /* 0x0000000902177c11 */ /* 0x000fc600080f1c03 */
[----:B------:R-:W-:Y:S01]  /*06a0*/  IMAD R17, R22, UR13, R17 ;  /* 0x0000000d16117c24 */ /* 0x000fe2000f8e0211 */
[----:B------:R-:W-:-:S04]  /*06b0*/  IADD3 R18, P1, PT, R14, 0x20, RZ ;  /* 0x000000200e127810 */ /* 0x000fc80007f3e0ff */
[----:B------:R-:W-:-:S09]  /*06c0*/  IADD3.X R19, PT, PT, R15, R17, RZ, P1, !PT ;  /* 0x000000110f137210 */ /* 0x000fd20000ffe4ff */
.L_x_14:
[----:B------:R-:W-:Y:S01]  /*06d0*/  IMAD.MOV.U32 R27, RZ, RZ, R23 ;  /* 0x000000ffff1b7224 */ /* 0x000fe200078e0017 */
[----:B0-2---:R-:W2:Y:S04]  /*06e0*/  LDG.E.64 R24, desc[UR10][R10.64] ;  /* 0x0000000a0a187981 */ /* 0x005ea8000c1e1b00 */
[----:B------:R-:W2:Y:S01]  /*06f0*/  LDG.E.64 R14, desc[UR10][R26.64] ;  /* 0x0000000a1a0e7981 */ /* 0x000ea2000c1e1b00 */
[----:B------:R-:W-:-:S04]  /*0700*/  IADD3 R16, P0, PT, R26, R7, RZ ;  /* 0x000000071a107210 */ /* 0x000fc80007f1e0ff */
[----:B------:R-:W-:Y:S01]  /*0710*/  IADD3.X R17, PT, PT, R23, R5, RZ, P0, !PT ;  /* 0x0000000517117210 */ /* 0x000fe200007fe4ff */
[----:B--2---:R-:W-:-:S04]  /*0720*/  IMAD R15, R15, R24, RZ ;  /* 0x000000180f0f7224 */ /* 0x004fc800078e02ff */
[----:B------:R-:W-:Y:S02]  /*0730*/  IMAD R15, R25, R14, R15 ;  /* 0x0000000e190f7224 */ /* 0x000fe400078e020f */
[----:B------:R-:W-:-:S04]  /*0740*/  IMAD.WIDE.U32 R24, R14, R24, RZ ;  /* 0x000000180e187225 */ /* 0x000fc800078e00ff */
[----:B------:R-:W-:Y:S01]  /*0750*/  IMAD.MOV.U32 R14, RZ, RZ, R18 ;  /* 0x000000ffff0e7224 */ /* 0x000fe200078e0012 */
[----:B------:R-:W-:Y:S02]  /*0760*/  IADD3 R25, PT, PT, R25, R15, RZ ;  /* 0x0000000f19197210 */ /* 0x000fe40007ffe0ff */
[----:B------:R-:W-:-:S05]  /*0770*/  MOV R15, R19 ;  /* 0x00000013000f7202 */ /* 0x000fca0000000f00 */
[----:B------:R0:W-:Y:S04]  /*0780*/  STG.E.64 desc[UR10][R14.64+-0x20], R24 ;  /* 0xffffe0180e007986 */ /* 0x0001e8000c101b0a */
[----:B------:R-:W2:Y:S04]  /*0790*/  LDG.E.64 R20, desc[UR10][R16.64] ;  /* 0x0000000a10147981 */ /* 0x000ea8000c1e1b00 */
[----:B------:R-:W2:Y:S02]  /*07a0*/  LDG.E.64 R18, desc[UR10][R10.64] ;  /* 0x0000000a0a127981 */ /* 0x000ea4000c1e1b00 */
[----:B--2---:R-:W-:-:S04]  /*07b0*/  IMAD R21, R21, R18, RZ ;  /* 0x0000001215157224 */ /* 0x004fc800078e02ff */
[----:B------:R-:W-:Y:S02]  /*07c0*/  IMAD R19, R19, R20, R21 ;  /* 0x0000001413137224 */ /* 0x000fe400078e0215 */
[----:B------:R-:W-:Y:S01]  /*07d0*/  IMAD.WIDE.U32 R20, R20, R18, RZ ;  /* 0x0000001214147225 */ /* 0x000fe200078e00ff */
[----:B------:R-:W-:-:S04]  /*07e0*/  IADD3 R18, P0, PT, R16, R7, RZ ;  /* 0x0000000710127210 */ /* 0x000fc80007f1e0ff */
[----:B------:R-:W-:Y:S01]  /*07f0*/  IADD3 R21, PT, PT, R21, R19, RZ ;  /* 0x0000001315157210 */ /* 0x000fe20007ffe0ff */
[----:B------:R-:W-:-:S04]  /*0800*/  IMAD.X R19, R17, 0x1, R5, P0 ;  /* 0x0000000111137824 */ /* 0x000fc800000e0605 */
[----:B------:R1:W-:Y:S04]  /*0810*/  STG.E.64 desc[UR10][R14.64+-0x18], R20 ;  /* 0xffffe8140e007986 */ /* 0x0003e8000c101b0a */
[----:B0-----:R-:W2:Y:S04]  /*0820*/  LDG.E.64 R24, desc[UR10][R18.64] ;  /* 0x0000000a12187981 */ /* 0x001ea8000c1e1b00 */
[----:B------:R-:W2:Y:S02]  /*0830*/  LDG.E.64 R16, desc[UR10][R10.64] ;  /* 0x0000000a0a107981 */ /* 0x000ea4000c1e1b00 */
[----:B--2---:R-:W-:-:S04]  /*0840*/  IMAD R25, R25, R16, RZ ;  /* 0x0000001019197224 */ /* 0x004fc800078e02ff */
[----:B------:R-:W-:Y:S02]  /*0850*/  IMAD R17, R17, R24, R25 ;  /* 0x0000001811117224 */ /* 0x000fe400078e0219 */
[----:B------:R-:W-:Y:S01]  /*0860*/  IMAD.WIDE.U32 R24, R24, R16, RZ ;  /* 0x0000001018187225 */ /* 0x000fe200078e00ff */
[----:B------:R-:W-:-:S04]  /*0870*/  IADD3 R16, P0, PT, R18, R7, RZ ;  /* 0x0000000712107210 */ /* 0x000fc80007f1e0ff */
[----:B------:R-:W-:Y:S02]  /*0880*/  IADD3 R25, PT, PT, R25, R17, RZ ;  /* 0x0000001119197210 */ /* 0x000fe40007ffe0ff */
[----:B------:R-:W-:-:S03]  /*0890*/  IADD3.X R17, PT, PT, R19, R5, RZ, P0, !PT ;  /* 0x0000000513117210 */ /* 0x000fc600007fe4ff */
[----:B------:R0:W-:Y:S04]  /*08a0*/  STG.E.64 desc[UR10][R14.64+-0x10], R24 ;  /* 0xfffff0180e007986 */ /* 0x0001e8000c101b0a */
[----:B-1----:R-:W2:Y:S04]  /*08b0*/  LDG.E.64 R20, desc[UR10][R16.64] ;  /* 0x0000000a10147981 */ /* 0x002ea8000c1e1b00 */
[----:B------:R-:W2:Y:S02]  /*08c0*/  LDG.E.64 R18, desc[UR10][R10.64] ;  /* 0x0000000a0a127981 */ /* 0x000ea4000c1e1b00 */
[----:B--2---:R-:W-:-:S04]  /*08d0*/  IMAD R21, R21, R18, RZ ;  /* 0x0000001215157224 */ /* 0x004fc800078e02ff */
[----:B------:R-:W-:Y:S02]  /*08e0*/  IMAD R19, R19, R20, R21 ;  /* 0x0000001413137224 */ /* 0x000fe400078e0215 */
[----:B------:R-:W-:Y:S01]  /*08f0*/  IMAD.WIDE.U32 R20, R20, R18, RZ ;  /* 0x0000001214147225 */ /* 0x000fe200078e00ff */
[----:B------:R-:W-:-:S03]  /*0900*/  IADD3 R18, P0, PT, R16, R7, RZ ;  /* 0x0000000710127210 */ /* 0x000fc60007f1e0ff */
[----:B------:R-:W-:Y:S01]  /*0910*/  IMAD.IADD R21, R21, 0x1, R19 ;  /* 0x0000000115157824 */ /* 0x000fe200078e0213 */
[----:B------:R-:W-:-:S04]  /*0920*/  IADD3.X R19, PT, PT, R17, R5, RZ, P0, !PT ;  /* 0x0000000511137210 */ /* 0x000fc800007fe4ff */
[----:B------:R1:W-:Y:S04]  /*0930*/  STG.E.64 desc[UR10][R14.64+-0x8], R20 ;  /* 0xfffff8140e007986 */ /* 0x0003e8000c101b0a */
[----:B0-----:R-:W2:Y:S04]  /*0940*/  LDG.E.64 R24, desc[UR10][R18.64] ;  /* 0x0000000a12187981 */ /* 0x001ea8000c1e1b00 */
        /* <DEDUP_REMOVED lines=8> */
[----:B-1----:R-:W2:Y:S04]  /*09d0*/  LDG.E.64 R20, desc[UR10][R16.64] ;  /* 0x0000000a10147981 */ /* 0x002ea8000c1e1b00 */
        /* <DEDUP_REMOVED lines=17> */
[----:B------:R-:W3:Y:S04]  /*0af0*/  LDG.E.64 R24, desc[UR10][R24.64] ;  /* 0x0000000a18187981 */ /* 0x000ee8000c1e1b00 */
[----:B-1----:R-:W3:Y:S01]  /*0b00*/  LDG.E.64 R18, desc[UR10][R10.64] ;  /* 0x0000000a0a127981 */ /* 0x002ee2000c1e1b00 */
[----:B------:R-:W-:Y:S01]  /*0b10*/  UIADD3 UR4, UP1, UPT, UR4, -0x8, URZ ;  /* 0xfffffff804047890 */ /* 0x000fe2000ff3e0ff */
[----:B------:R-:W-:-:S03]  /*0b20*/  IADD3 R26, P0, PT, R26, R6, RZ ;  /* 0x000000061a1a7210 */ /* 0x000fc60007f1e0ff */
[----:B------:R-:W-:Y:S01]  /*0b30*/  UIADD3.X UR5, UPT, UPT, UR5, -0x1, URZ, UP1, !UPT ;  /* 0xffffffff05057890 */ /* 0x000fe20008ffe4ff */
[----:B------:R-:W-:Y:S01]  /*0b40*/  IADD3.X R23, PT, PT, R23, R4, RZ, P0, !PT ;  /* 0x0000000417177210 */ /* 0x000fe200007fe4ff */
[----:B------:R-:W-:-:S04]  /*0b50*/  UISETP.NE.U32.AND UP1, UPT, UR4, URZ, UPT ;  /* 0x000000ff0400728c */ /* 0x000fc8000bf25070 */
[----:B------:R-:W-:Y:S01]  /*0b60*/  UISETP.NE.AND.EX UP1, UPT, UR5, URZ, UPT, UP1 ;  /* 0x000000ff0500728c */ /* 0x000fe2000bf25310 */
[----:B---3--:R-:W-:-:S04]  /*0b70*/  IMAD R21, R25, R18, RZ ;  /* 0x0000001219157224 */ /* 0x008fc800078e02ff */
[----:B------:R-:W-:Y:S02]  /*0b80*/  IMAD R19, R19, R24, R21 ;  /* 0x0000001813137224 */ /* 0x000fe400078e0215 */
[----:B------:R-:W-:Y:S01]  /*0b90*/  IMAD.WIDE.U32 R20, R24, R18, RZ ;  /* 0x0000001218147225 */ /* 0x000fe200078e00ff */
[----:B------:R-:W-:-:S04]  /*0ba0*/  IADD3 R18, P1, PT, R14, 0x40, RZ ;  /* 0x000000400e127810 */ /* 0x000fc80007f3e0ff */
[----:B------:R-:W-:Y:S01]  /*0bb0*/  IADD3 R21, PT, PT, R21, R19, RZ ;  /* 0x0000001315157210 */ /* 0x000fe20007ffe0ff */
[----:B------:R-:W-:-:S04]  /*0bc0*/  IMAD.X R19, RZ, RZ, R15, P1 ;  /* 0x000000ffff137224 */ /* 0x000fc800008e060f */
[----:B------:R2:W-:Y:S01]  /*0bd0*/  STG.E.64 desc[UR10][R14.64+0x18], R20 ;  /* 0x000018140e007986 */ /* 0x0005e2000c101b0a */
[----:B------:R-:W-:Y:S05]  /*0be0*/  BRA.U UP1, `(.L_x_14) ;  /* 0xfffffff901b87547 */ /* 0x000fea000b83ffff */
[----:B------:R-:W0:Y:S02]  /*0bf0*/  LDCU.64 UR4, c[0x0][0x398] ;  /* 0x00007300ff0477ac */ /* 0x000e240008000a00 */
[----:B0-----:R-:W-:Y:S02]  /*0c00*/  ULOP3.LUT UR4, UR4, 0xfffffff8, URZ, 0xc0, !UPT ;  /* 0xfffffff804047892 */ /* 0x001fe4000f8ec0ff */
[----:B------:R-:W-:-:S12]  /*0c10*/  ULOP3.LUT UR5, UR5, 0x7fffffff, URZ, 0xc0, !UPT ;  /* 0x7fffffff05057892 */ /* 0x000fd8000f8ec0ff */
.L_x_13:
[----:B------:R-:W1:Y:S02]  /*0c20*/  LDCU UR9, c[0x0][0x398] ;  /* 0x00007300ff0977ac */ /* 0x000e640008000800 */
[----:B-1----:R-:W-:-:S04]  /*0c30*/  ULOP3.LUT UR8, UR9, 0x7, URZ, 0xc0, !UPT ;  /* 0x0000000709087892 */ /* 0x002fc8000f8ec0ff */
[----:B------:R-:W-:-:S04]  /*0c40*/  UISETP.NE.U32.AND UP1, UPT, UR8, URZ, UPT ;  /* 0x000000ff0800728c */ /* 0x000fc8000bf25070 */
[----:B------:R-:W-:-:S09]  /*0c50*/  UISETP.NE.AND.EX UP1, UPT, URZ, URZ, UPT, UP1 ;  /* 0x000000ffff00728c */ /* 0x000fd2000bf25310 */
[----:B------:R-:W-:Y:S05]  /*0c60*/  BRA.U !UP1, `(.L_x_15) ;  /* 0x0000000509fc7547 */ /* 0x000fea000b800000 */
[----:B------:R-:W-:Y:S02]  /*0c70*/  UIADD3 UR8, UP1, UPT, UR8, -0x1, URZ ;  /* 0xffffffff08087890 */ /* 0x000fe4000ff3e0ff */
[----:B------:R-:W-:Y:S02]  /*0c80*/  ULOP3.LUT UR9, UR9, 0x3, URZ, 0xc0, !UPT ;  /* 0x0000000309097892 */ /* 0x000fe4000f8ec0ff */
[----:B------:R-:W-:Y:S02]  /*0c90*/  UIADD3.X UR12, UPT, UPT, URZ, -0x1, URZ, UP1, !UPT ;  /* 0xffffffffff0c7890 */ /* 0x000fe40008ffe4ff */
[----:B------:R-:W-:Y:S02]  /*0ca0*/  UISETP.GE.U32.AND UP2, UPT, UR8, 0x3, UPT ;  /* 0x000000030800788c */ /* 0x000fe4000bf46070 */
[----:B------:R-:W-:Y:S02]  /*0cb0*/  UISETP.NE.U32.AND UP1, UPT, UR9, URZ, UPT ;  /* 0x000000ff0900728c */ /* 0x000fe4000bf25070 */
[----:B------:R-:W-:-:S02]  /*0cc0*/  UISETP.GE.U32.AND.EX UP2, UPT, UR12, URZ, UPT, UP2 ;  /* 0x000000ff0c00728c */ /* 0x000fc4000bf46120 */
[----:B------:R-:W-:-:S07]  /*0cd0*/  UISETP.NE.AND.EX UP1, UPT, URZ, URZ, UPT, UP1 ;  /* 0x000000ffff00728c */ /* 0x000fce000bf25310 */
[----:B------:R-:W-:Y:S05]  /*0ce0*/  BRA.U !UP2, `(.L_x_16) ;  /* 0x000000010adc7547 */ /* 0x000fea000b800000 */
[----:B------:R-:W1:Y:S01]  /*0cf0*/  LDCU.64 UR12, c[0x0][0x388] ;  /* 0x00007100ff0c77ac */ /* 0x000e620008000a00 */
[C---:B--2---:R-:W-:Y:S01]  /*0d00*/  IMAD R16, R8.reuse, UR5, RZ ;  /* 0x0000000508107c24 */ /* 0x044fe2000f8e02ff */
[----:B0-----:R-:W2:Y:S01]  /*0d10*/  LDG.E.64 R20, desc[UR10][R10.64] ;  /* 0x0000000a0a147981 */ /* 0x001ea2000c1e1b00 */
[----:B------:R-:W-:-:S04]  /*0d20*/  IMAD.WIDE.U32 R14, R8, UR4, R2 ;  /* 0x00000004080e7c25 */ /* 0x000fc8000f8e0002 */
[----:B------:R-:W-:-:S05]  /*0d30*/  IMAD R17, R9, UR4, R16 ;  /* 0x0000000409117c24 */ /* 0x000fca000f8e0210 */
[----:B------:R-:W-:Y:S02]  /*0d40*/  IADD3 R15, PT, PT, R15, R17, RZ ;  /* 0x000000110f0f7210 */ /* 0x000fe40007ffe0ff */
[----:B-1----:R-:W-:-:S04]  /*0d50*/  LEA R18, P0, R14, UR12, 0x3 ;  /* 0x0000000c0e127c11 */ /* 0x002fc8000f8018ff */
[----:B------:R-:W-:Y:S01]  /*0d60*/  LEA.HI.X R19, R14, UR13, R15, 0x3, P0 ;  /* 0x0000000d0e137c11 */ /* 0x000fe200080f1c0f */
[----:B------:R-:W0:Y:S04]  /*0d70*/  LDCU.64 UR12, c[0x0][0x390] ;  /* 0x00007200ff0c77ac */ /* 0x000e280008000a00 */
[----:B------:R1:W2:Y:S01]  /*0d80*/  LDG.E.64 R16, desc[UR10][R18.64] ;  /* 0x0000000a12107981 */ /* 0x0002a2000c1e1b00 */
[----:B------:R-:W-:Y:S01]  /*0d90*/  IMAD R23, R22, UR14, RZ ;  /* 0x0000000e16177c24 */ /* 0x000fe2000f8e02ff */
[----:B------:R-:W-:Y:S01]  /*0da0*/  MOV R15, UR5 ;  /* 0x00000005000f7c02 */ /* 0x000fe20008000f00 */
[----:B------:R-:W-:Y:S02]  /*0db0*/  IMAD.U32 R14, RZ, RZ, UR4 ;  /* 0x00000004ff0e7e24 */ /* 0x000fe4000f8e00ff */
[----:B------:R-:W-:-:S02]  /*0dc0*/  IMAD R25, R12, UR15, R23 ;  /* 0x0000000f0c197c24 */ /* 0x000fc4000f8e0217 */
[----:B------:R-:W-:Y:S01]  /*0dd0*/  IMAD.WIDE.U32 R14, R12, UR14, R14 ;  /* 0x0000000e0c0e7c25 */ /* 0x000fe2000f8e000e */
[----:B-1----:R-:W-:-:S04]  /*0de0*/  IADD3 R18, P1, PT, R18, R7, RZ ;  /* 0x0000000712127210 */ /* 0x002fc80007f3e0ff */
[----:B------:R-:W-:Y:S01]  /*0df0*/  IADD3 R15, PT, PT, R15, R25, RZ ;  /* 0x000000190f0f7210 */ /* 0x000fe20007ffe0ff */
[----:B------:R-:W-:Y:S02]  /*0e00*/  IMAD.X R19, R19, 0x1, R5, P1 ;  /* 0x0000000113137824 */ /* 0x000fe400008e0605 */
[----:B--2---:R-:W-:-:S04]  /*0e10*/  IMAD R23, R17, R20, RZ ;  /* 0x0000001411177224 */ /* 0x004fc800078e02ff */
[----:B------:R-:W-:Y:S02]  /*0e20*/  IMAD R23, R21, R16, R23 ;  /* 0x0000001015177224 */ /* 0x000fe400078e0217 */
[----:B------:R-:W-:Y:S01]  /*0e30*/  IMAD.WIDE.U32 R16, R16, R20, RZ ;  /* 0x0000001410107225 */ /* 0x000fe200078e00ff */
[----:B0-----:R-:W-:-:S04]  /*0e40*/  LEA R20, P0, R14, UR12, 0x3 ;  /* 0x0000000c0e147c11 */ /* 0x001fc8000f8018ff */
[----:B------:R-:W-:Y:S02]  /*0e50*/  LEA.HI.X R21, R14, UR13, R15, 0x3, P0 ;  /* 0x0000000d0e157c11 */ /* 0x000fe400080f1c0f */
[----:B------:R-:W-:Y:S02]  /*0e60*/  IADD3 R27, PT, PT, R17, R23, RZ ;  /* 0x00000017111b7210 */ /* 0x000fe40007ffe0ff */
[----:B------:R-:W-:-:S05]  /*0e70*/  MOV R26, R16 ;  /* 0x00000010001a7202 */ /* 0x000fca0000000f00 */
[----:B------:R0:W-:Y:S04]  /*0e80*/  STG.E.64 desc[UR10][R20.64], R26 ;  /* 0x0000001a14007986 */ /* 0x0001e8000c101b0a */
[----:B------:R-:W2:Y:S04]  /*0e90*/  LDG.E.64 R14, desc[UR10][R18.64] ;  /* 0x0000000a120e7981 */ /* 0x000ea8000c1e1b00 */
[----:B------:R-:W2:Y:S01]  /*0ea0*/  LDG.E.64 R16, desc[UR10][R10.64] ;  /* 0x0000000a0a107981 */ /* 0x000ea2000c1e1b00 */
[----:B------:R-:W-:-:S05]  /*0eb0*/  IADD3 R24, P0, PT, R18, R7, RZ ;  /* 0x0000000712187210 */ /* 0x000fca0007f1e0ff */
[----:B------:R-:W-:Y:S02]  /*0ec0*/  IMAD.X R25, R19, 0x1, R5, P0 ;  /* 0x0000000113197824 */ /* 0x000fe400000e0605 */
[----:B--2---:R-:W-:-:S04]  /*0ed0*/  IMAD R15, R15, R16, RZ ;  /* 0x000000100f0f7224 */ /* 0x004fc800078e02ff */
[----:B------:R-:W-:Y:S02]  /*0ee0*/  IMAD R29, R17, R14, R15 ;  /* 0x0000000e111d7224 */ /* 0x000fe400078e020f */
[----:B------:R-:W-:-:S05]  /*0ef0*/  IMAD.WIDE.U32 R14, R14, R16, RZ ;  /* 0x000000100e0e7225 */ /* 0x000fca00078e00ff */
        /* <DEDUP_REMOVED lines=8> */
[----:B0-----:R-:W-:Y:S02]  /*0f80*/  IMAD R27, R17, R14, R15 ;  /* 0x0000000e111b7224 */ /* 0x001fe400078e020f */
[----:B------:R-:W-:-:S05]  /*0f90*/  IMAD.WIDE.U32 R14, R14, R16, RZ ;  /* 0x000000100e0e7225 */ /* 0x000fca00078e00ff */
[----:B------:R-:W-:Y:S02]  /*0fa0*/  IADD3 R27, PT, PT, R15, R27, RZ ;  /* 0x0000001b0f1b7210 */ /* 0x000fe40007ffe0ff */
[----:B------:R-:W-:-:S05]  /*0fb0*/  MOV R26, R14 ;  /* 0x0000000e001a7202 */ /* 0x000fca0000000f00 */
[----:B------:R1:W-:Y:S04]  /*0fc0*/  STG.E.64 desc[UR10][R20.64+0x10], R26 ;  /* 0x0000101a14007986 */ /* 0x0003e8000c101b0a */
[----:B------:R-:W2:Y:S04]  /*0fd0*/  LDG.E.64 R18, desc[UR10][R18.64] ;  /* 0x0000000a12127981 */ /* 0x000ea8000c1e1b00 */
[----:B------:R-:W2:Y:S01]  /*0fe0*/  LDG.E.64 R16, desc[UR10][R10.64] ;  /* 0x0000000a0a107981 */ /* 0x000ea2000c1e1b00 */
[----:B------:R-:W-:-:S04]  /*0ff0*/  UIADD3 UR4, UP2, UPT, UR4, 0x4, URZ ;  /* 0x0000000404047890 */ /* 0x000fc8000ff5e0ff */
[----:B------:R-:W-:Y:S01]  /*1000*/  UIADD3.X UR5, UPT, UPT, URZ, UR5, URZ, UP2, !UPT ;  /* 0x00000005ff057290 */ /* 0x000fe200097fe4ff */
[-C--:B--2---:R-:W-:Y:S02]  /*1010*/  IMAD R23, R19, R16.reuse, RZ ;  /* 0x0000001013177224 */ /* 0x084fe400078e02ff */
[----:B------:R-:W-:-:S04]  /*1020*/  IMAD.WIDE.U32 R14, R18, R16, RZ ;  /* 0x00000010120e7225 */ /* 0x000fc800078e00ff */
[----:B------:R-:W-:-:S04]  /*1030*/  IMAD R23, R17, R18, R23 ;  /* 0x0000001211177224 */ /* 0x000fc800078e0217 */
[----:B------:R-:W-:-:S05]  /*1040*/  IMAD.IADD R15, R15, 0x1, R23 ;  /* 0x000000010f0f7824 */ /* 0x000fca00078e0217 */
[----:B------:R1:W-:Y:S02]  /*1050*/  STG.E.64 desc[UR10][R20.64+0x18], R14 ;  /* 0x0000180e14007986 */ /* 0x0003e4000c101b0a */
.L_x_16:
[----:B------:R-:W-:Y:S05]  /*1060*/  BRA.U !UP1, `(.L_x_15) ;  /* 0x0000000109fc7547 */ /* 0x000fea000b800000 */
[----:B------:R-:W-:Y:S02]  /*1070*/  UISETP.NE.U32.AND UP1, UPT, UR9, 0x1, UPT ;  /* 0x000000010900788c */ /* 0x000fe4000bf25070 */
[----:B------:R-:W-:Y:S02]  /*1080*/  ULOP3.LUT UP2, URZ, UR14, 0x1, URZ, 0xc0, !UPT ;  /* 0x000000010eff7892 */ /* 0x000fe4000f84c0ff */
[----:B------:R-:W-:-:S09]  /*1090*/  UISETP.NE.AND.EX UP1, UPT, URZ, URZ, UPT, UP1 ;  /* 0x000000ffff00728c */ /* 0x000fd2000bf25310 */
[----:B------:R-:W-:Y:S05]  /*10a0*/  BRA.U !UP1, `(.L_x_17) ;  /* 0x00000001098c7547 */ /* 0x000fea000b800000 */
[----:B------:R-:W3:Y:S01]  /*10b0*/  LDCU.64 UR8, c[0x0][0x388] ;  /* 0x00007100ff0877ac */ /* 0x000ee20008000a00 */
[C---:B-12---:R-:W-:Y:S01]  /*10c0*/  IMAD R14, R8.reuse, UR5, RZ ;  /* 0x00000005080e7c24 */ /* 0x046fe2000f8e02ff */
[----:B0-----:R-:W2:Y:S01]  /*10d0*/  LDG.E.64 R24, desc[UR10][R10.64] ;  /* 0x0000000a0a187981 */ /* 0x001ea2000c1e1b00 */
[----:B------:R-:W-:-:S04]  /*10e0*/  IMAD.WIDE.U32 R16, R8, UR4, R2 ;  /* 0x0000000408107c25 */ /* 0x000fc8000f8e0002 */
[----:B------:R-:W-:-:S05]  /*10f0*/  IMAD R15, R9, UR4, R14 ;  /* 0x00000004090f7c24 */ /* 0x000fca000f8e020e */
[----:B------:R-:W-:Y:S02]  /*1100*/  IADD3 R15, PT, PT, R17, R15, RZ ;  /* 0x0000000f110f7210 */ /* 0x000fe40007ffe0ff */
[----:B---3--:R-:W-:-:S04]  /*1110*/  LEA R14, P0, R16, UR8, 0x3 ;  /* 0x00000008100e7c11 */ /* 0x008fc8000f8018ff */
[----:B------:R-:W-:Y:S01]  /*1120*/  LEA.HI.X R15, R16, UR9, R15, 0x3, P0 ;  /* 0x00000009100f7c11 */ /* 0x000fe200080f1c0f */
[----:B------:R-:W0:Y:S04]  /*1130*/  LDCU.64 UR8, c[0x0][0x390] ;  /* 0x00007200ff0877ac */ /* 0x000e280008000a00 */
[----:B------:R1:W2:Y:S01]  /*1140*/  LDG.E.64 R20, desc[UR10][R14.64] ;  /* 0x0000000a0e147981 */ /* 0x0002a2000c1e1b00 */
[----:B------:R-:W-:Y:S01]  /*1150*/  MOV R16, UR4 ;  /* 0x0000000400107c02 */ /* 0x000fe20008000f00 */
[----:B------:R-:W-:Y:S02]  /*1160*/  IMAD.U32 R17, RZ, RZ, UR5 ;  /* 0x00000005ff117e24 */ /* 0x000fe4000f8e00ff */
[----:B------:R-:W-:Y:S02]  /*1170*/  IMAD R19, R22, UR14, RZ ;  /* 0x0000000e16137c24 */ /* 0x000fe4000f8e02ff */
[----:B------:R-:W-:-:S04]  /*1180*/  IMAD.WIDE.U32 R16, R12, UR14, R16 ;  /* 0x0000000e0c107c25 */ /* 0x000fc8000f8e0010 */
[----:B------:R-:W-:-:S05]  /*1190*/  IMAD R19, R12, UR15, R19 ;  /* 0x0000000f0c137c24 */ /* 0x000fca000f8e0213 */
[----:B------:R-:W-:Y:S02]  /*11a0*/  IADD3 R19, PT, PT, R17, R19, RZ ;  /* 0x0000001311137210 */ /* 0x000fe40007ffe0ff */
[----:B0-----:R-:W-:-:S04]  /*11b0*/  LEA R18, P0, R16, UR8, 0x3 ;  /* 0x0000000810127c11 */ /* 0x001fc8000f8018ff */
[----:B------:R-:W-:Y:S02]  /*11c0*/  LEA.HI.X R19, R16, UR9, R19, 0x3, P0 ;  /* 0x0000000910137c11 */ /* 0x000fe400080f1c13 */
[----:B-1----:R-:W-:-:S04]  /*11d0*/  IADD3 R14, P0, PT, R14, R7, RZ ;  /* 0x000000070e0e7210 */ /* 0x002fc80007f1e0ff */
[----:B------:R-:W-:Y:S01]  /*11e0*/  IADD3.X R15, PT, PT, R15, R5, RZ, P0, !PT ;  /* 0x000000050f0f7210 */ /* 0x000fe200007fe4ff */
[----:B--2---:R-:W-:-:S04]  /*11f0*/  IMAD R17, R21, R24, RZ ;  /* 0x0000001815117224 */ /* 0x004fc800078e02ff */
[----:B------:R-:W-:Y:S02]  /*1200*/  IMAD R17, R25, R20, R17 ;  /* 0x0000001419117224 */ /* 0x000fe400078e0211 */
[----:B------:R-:W-:-:S04]  /*1210*/  IMAD.WIDE.U32 R20, R20, R24, RZ ;  /* 0x0000001814147225 */ /* 0x000fc800078e00ff */
[----:B------:R-:W-:Y:S01]  /*1220*/  IMAD.IADD R25, R21, 0x1, R17 ;  /* 0x0000000115197824 */ /* 0x000fe200078e0211 */
        /* <DEDUP_REMOVED lines=8> */
[----:B------:R-:W-:-:S05]  /*12b0*/  IMAD R23, R21, R14, R23 ;  /* 0x0000000e15177224 */ /* 0x000fca00078e0217 */
[----:B------:R-:W-:-:S05]  /*12c0*/  IADD3 R17, PT, PT, R17, R23, RZ ;  /* 0x0000001711117210 */ /* 0x000fca0007ffe0ff */
[----:B------:R3:W-:Y:S02]  /*12d0*/  STG.E.64 desc[UR10][R18.64+0x8], R16 ;  /* 0x0000081012007986 */ /* 0x0007e4000c101b0a */
.L_x_17:
[----:B------:R-:W-:Y:S05]  /*12e0*/  BRA.U !UP2, `(.L_x_15) ;  /* 0x000000010a5c7547 */ /* 0x000fea000b800000 */
[----:B------:R-:W3:Y:S01]  /*12f0*/  LDCU.64 UR8, c[0x0][0x388] ;  /* 0x00007100ff0877ac */ /* 0x000ee20008000a00 */
[C---:B-12---:R-:W-:Y:S01]  /*1300*/  IMAD R14, R8.reuse, UR5, RZ ;  /* 0x00000005080e7c24 */ /* 0x046fe2000f8e02ff */
[----:B0-----:R-:W2:Y:S03]  /*1310*/  LDG.E.64 R10, desc[UR10][R10.64] ;  /* 0x0000000a0a0a7981 */ /* 0x001ea6000c1e1b00 */
[----:B------:R-:W-:Y:S02]  /*1320*/  IMAD R13, R9, UR4, R14 ;  /* 0x00000004090d7c24 */ /* 0x000fe4000f8e020e */
[----:B------:R-:W-:-:S04]  /*1330*/  IMAD.WIDE.U32 R8, R8, UR4, R2 ;  /* 0x0000000408087c25 */ /* 0x000fc8000f8e0002 */
[----:B------:R-:W-:Y:S01]  /*1340*/  IMAD.IADD R9, R9, 0x1, R13 ;  /* 0x0000000109097824 */ /* 0x000fe200078e020d */
[----:B---3--:R-:W-:-:S04]  /*1350*/  LEA R16, P0, R8, UR8, 0x3 ;  /* 0x0000000808107c11 */ /* 0x008fc8000f8018ff */
[----:B------:R-:W-:Y:S01]  /*1360*/  LEA.HI.X R17, R8, UR9, R9, 0x3, P0 ;  /* 0x0000000908117c11 */ /* 0x000fe200080f1c09 */
[----:B------:R-:W0:Y:S04]  /*1370*/  LDCU.64 UR8, c[0x0][0x390] ;  /* 0x00007200ff0877ac */ /* 0x000e280008000a00 */
[----:B------:R-:W2:Y:S01]  /*1380*/  LDG.E.64 R8, desc[UR10][R16.64] ;  /* 0x0000000a10087981 */ /* 0x000ea2000c1e1b00 */
[----:B------:R-:W-:Y:S01]  /*1390*/  MOV R14, UR4 ;  /* 0x00000004000e7c02 */ /* 0x000fe20008000f00 */
[----:B------:R-:W-:Y:S01]  /*13a0*/  IMAD R13, R22, UR14, RZ ;  /* 0x0000000e160d7c24 */ /* 0x000fe2000f8e02ff */
[----:B------:R-:W-:-:S03]  /*13b0*/  MOV R15, UR5 ;  /* 0x00000005000f7c02 */ /* 0x000fc60008000f00 */
[C---:B------:R-:W-:Y:S02]  /*13c0*/  IMAD R21, R12.reuse, UR15, R13 ;  /* 0x0000000f0c157c24 */ /* 0x040fe4000f8e020d */
[----:B------:R-:W-:-:S04]  /*13d0*/  IMAD.WIDE.U32 R12, R12, UR14, R14 ;  /* 0x0000000e0c0c7c25 */ /* 0x000fc8000f8e000e */
[-C--:B--2---:R-:W-:Y:S02]  /*13e0*/  IMAD R9, R9, R10.reuse, RZ ;  /* 0x0000000a09097224 */ /* 0x084fe400078e02ff */
[----:B------:R-:W-:-:S04]  /*13f0*/  IMAD.WIDE.U32 R14, R8, R10, RZ ;  /* 0x0000000a080e7225 */ /* 0x000fc800078e00ff */
[----:B------:R-:W-:Y:S01]  /*1400*/  IMAD R19, R11, R8, R9 ;  /* 0x000000080b137224 */ /* 0x000fe200078e0209 */
[----:B0-----:R-:W-:Y:S01]  /*1410*/  LEA R8, P0, R12, UR8, 0x3 ;  /* 0x000000080c087c11 */ /* 0x001fe2000f8018ff */
[----:B------:R-:W-:-:S03]  /*1420*/  IMAD.IADD R9, R21, 0x1, R13 ;  /* 0x0000000115097824 */ /* 0x000fc600078e020d */
[----:B------:R-:W-:Y:S02]  /*1430*/  IADD3 R15, PT, PT, R15, R19, RZ ;  /* 0x000000130f0f7210 */ /* 0x000fe40007ffe0ff */
[----:B------:R-:W-:-:S05]  /*1440*/  LEA.HI.X R9, R12, UR9, R9, 0x3, P0 ;  /* 0x000000090c097c11 */ /* 0x000fca00080f1c09 */
[----:B------:R4:W-:Y:S02]  /*1450*/  STG.E.64 desc[UR10][R8.64], R14 ;  /* 0x0000000e08007986 */ /* 0x0009e4000c101b0a */
.L_x_15:
[----:B------:R-:W-:Y:S05]  /*1460*/  BRA.U UP0, `(.L_x_18) ;  /* 0xffffffed00f87547 */ /* 0x000fea000b83ffff */
[----:B0-----:R-:W-:Y:S05]  /*1470*/  EXIT ;  /* 0x000000000000794d */ /* 0x001fea0003800000 */
        .weak           $__internal_1_$__cuda_sm20_div_s64
        .type           $__internal_1_$__cuda_sm20_div_s64,@function
        .size           $__internal_1_$__cuda_sm20_div_s64,(.L_x_33 - $__internal_1_$__cuda_sm20_div_s64)
$__internal_1_$__cuda_sm20_div_s64:
[----:B------:R-:W0:Y:S01]  /*1480*/  LDCU.64 UR6, c[0x0][0x3a0] ;  /* 0x00007400ff0677ac */ /* 0x000e220008000a00 */
[----:B------:R-:W-:Y:S01]  /*1490*/  ISETP.GE.AND P3, PT, R3, RZ, PT ;  /* 0x000000ff0300720c */ /* 0x000fe20003f66270 */
[----:B0-----:R-:W-:Y:S02]  /*14a0*/  UIADD3 UR4, UP1, UPT, URZ, -UR6, URZ ;  /* 0x80000006ff047290 */ /* 0x001fe4000ff3e0ff */
[----:B------:R-:W-:Y:S02]  /*14b0*/  UISETP.GE.AND UP0, UPT, UR7, URZ, UPT ;  /* 0x000000ff0700728c */ /* 0x000fe4000bf06270 */
[----:B------:R-:W-:Y:S02]  /*14c0*/  UIADD3.X UR5, UPT, UPT, URZ, ~UR7, URZ, UP1, !UPT ;  /* 0x80000007ff057290 */ /* 0x000fe40008ffe4ff */
[----:B------:R-:W-:Y:S02]  /*14d0*/  USEL UR4, UR4, UR6, !UP0 ;  /* 0x0000000604047287 */ /* 0x000fe4000c000000 */
[----:B------:R-:W-:-:S09]  /*14e0*/  USEL UR5, UR5, UR7, !UP0 ;  /* 0x0000000705057287 */ /* 0x000fd2000c000000 */
[----:B------:R-:W0:Y:S08]  /*14f0*/  I2F.U64.RP R8, UR4 ;  /* 0x0000000400087d12 */ /* 0x000e300008309000 */
[----:B0-----:R-:W0:Y:S02]  /*1500*/  MUFU.RCP R8, R8 ;  /* 0x0000000800087308 */ /* 0x001e240000001000 */
[----:B0-----:R-:W-:-:S06]  /*1510*/  IADD3 R4, PT, PT, R8, 0x1ffffffe, RZ ;  /* 0x1ffffffe08047810 */ /* 0x001fcc0007ffe0ff */
[----:B------:R-:W0:Y:S02]  /*1520*/  F2I.U64.TRUNC R4, R4 ;  /* 0x0000000400047311 */ /* 0x000e24000020d800 */
[----:B0-----:R-:W-:-:S04]  /*1530*/  IMAD.WIDE.U32 R6, R4, UR4, RZ ;  /* 0x0000000404067c25 */ /* 0x001fc8000f8e00ff */
[----:B------:R-:W-:Y:S01]  /*1540*/  IMAD R7, R4, UR5, R7 ;  /* 0x0000000504077c24 */ /* 0x000fe2000f8e0207 */
[----:B------:R-:W-:-:S03]  /*1550*/  IADD3 R9, P0, PT, RZ, -R6, RZ ;  /* 0x80000006ff097210 */ /* 0x000fc60007f1e0ff */
[----:B------:R-:W-:Y:S02]  /*1560*/  IMAD R7, R5, UR4, R7 ;  /* 0x0000000405077c24 */ /* 0x000fe4000f8e0207 */
[----:B------:R-:W-:-:S04]  /*1570*/  IMAD.HI.U32 R6, R4, R9, RZ ;  /* 0x0000000904067227 */ /* 0x000fc800078e00ff */
[----:B------:R-:W-:Y:S01]  /*1580*/  IMAD.X R11, RZ, RZ, ~R7, P0 ;  /* 0x000000ffff0b7224 */ /* 0x000fe200000e0e07 */
[----:B------:R-:W-:-:S03]  /*1590*/  MOV R7, R4 ;  /* 0x0000000400077202 */ /* 0x000fc60000000f00 */
[-C--:B------:R-:W-:Y:S02]  /*15a0*/  IMAD R13, R5, R11.reuse, RZ ;  /* 0x0000000b050d7224 */ /* 0x080fe400078e02ff */
[----:B------:R-:W-:-:S04]  /*15b0*/  IMAD.WIDE.U32 R6, P0, R4, R11, R6 ;  /* 0x0000000b04067225 */ /* 0x000fc80007800006 */
[----:B------:R-:W-:-:S04]  /*15c0*/  IMAD.HI.U32 R11, R5, R11, RZ ;  /* 0x0000000b050b7227 */ /* 0x000fc800078e00ff */
[----:B------:R-:W-:-:S05]  /*15d0*/  IMAD.HI.U32 R6, P1, R5, R9, R6 ;  /* 0x0000000905067227 */ /* 0x000fca0007820006 */
[----:B------:R-:W-:Y:S02]  /*15e0*/  IADD3 R7, P2, PT, R13, R6, RZ ;  /* 0x000000060d077210 */ /* 0x000fe40007f5e0ff */
[----:B------:R-:W-:Y:S02]  /*15f0*/  IADD3.X R6, PT, PT, R11, R5, RZ, P0, !PT ;  /* 0x000000050b067210 */ /* 0x000fe400007fe4ff */
[-C--:B------:R-:W-:Y:S01]  /*1600*/  IADD3 R11, P4, PT, RZ, -R2.reuse, RZ ;  /* 0x80000002ff0b7210 */ /* 0x080fe20007f9e0ff */
[----:B------:R-:W-:Y:S01]  /*1610*/  IMAD.WIDE.U32 R4, R7, UR4, RZ ;  /* 0x0000000407047c25 */ /* 0x000fe2000f8e00ff */
[----:B------:R-:W-:Y:S02]  /*1620*/  IADD3.X R9, PT, PT, RZ, RZ, R6, P2, P1 ;  /* 0x000000ffff097210 */ /* 0x000fe400017e2406 */
[----:B------:R-:W-:Y:S01]  /*1630*/  SEL R11, R11, R2, !P3 ;  /* 0x000000020b0b7207 */ /* 0x000fe20005800000 */
[----:B------:R-:W-:Y:S01]  /*1640*/  IMAD R6, R7, UR5, R5 ;  /* 0x0000000507067c24 */ /* 0x000fe2000f8e0205 */
[----:B------:R-:W-:-:S03]  /*1650*/  IADD3 R5, P0, PT, RZ, -R4, RZ ;  /* 0x80000004ff057210 */ /* 0x000fc60007f1e0ff */
[----:B------:R-:W-:Y:S02]  /*1660*/  IMAD R4, R9, UR4, R6 ;  /* 0x0000000409047c24 */ /* 0x000fe4000f8e0206 */
[----:B------:R-:W-:-:S04]  /*1670*/  IMAD.HI.U32 R6, R7, R5, RZ ;  /* 0x0000000507067227 */ /* 0x000fc800078e00ff */
[----:B------:R-:W-:-:S04]  /*1680*/  IMAD.X R4, RZ, RZ, ~R4, P0 ;  /* 0x000000ffff047224 */ /* 0x000fc800000e0e04 */
[----:B------:R-:W-:-:S04]  /*1690*/  IMAD.WIDE.U32 R6, P0, R7, R4, R6 ;  /* 0x0000000407067225 */ /* 0x000fc80007800006 */
[----:B------:R-:W-:Y:S01]  /*16a0*/  IMAD.HI.U32 R7, P1, R9, R5, R6 ;  /* 0x0000000509077227 */ /* 0x000fe20007820006 */
[----:B------:R-:W-:-:S03]  /*16b0*/  IADD3.X R5, PT, PT, RZ, ~R3, RZ, P4, !PT ;  /* 0x80000003ff057210 */ /* 0x000fc600027fe4ff */
[-C--:B------:R-:W-:Y:S01]  /*16c0*/  IMAD R6, R9, R4.reuse, RZ ;  /* 0x0000000409067224 */ /* 0x080fe200078e02ff */
[----:B------:R-:W-:Y:S01]  /*16d0*/  SEL R10, R5, R3, !P3 ;  /* 0x00000003050a7207 */ /* 0x000fe20005800000 */
[----:B------:R-:W-:-:S03]  /*16e0*/  IMAD.HI.U32 R4, R9, R4, RZ ;  /* 0x0000000409047227 */ /* 0x000fc600078e00ff */
[----:B------:R-:W-:Y:S01]  /*16f0*/  IADD3 R7, P2, PT, R6, R7, RZ ;  /* 0x0000000706077210 */ /* 0x000fe20007f5e0ff */
[----:B------:R-:W-:Y:S01]  /*1700*/  IMAD.MOV.U32 R5, RZ, RZ, RZ ;  /* 0x000000ffff057224 */ /* 0x000fe200078e00ff */
[----:B------:R-:W-:-:S03]  /*1710*/  IADD3.X R9, PT, PT, R4, R9, RZ, P0, !PT ;  /* 0x0000000904097210 */ /* 0x000fc600007fe4ff */
[----:B------:R-:W-:Y:S01]  /*1720*/  IMAD.HI.U32 R4, R7, R11, RZ ;  /* 0x0000000b07047227 */ /* 0x000fe200078e00ff */
[----:B------:R-:W-:-:S03]  /*1730*/  IADD3.X R9, PT, PT, RZ, RZ, R9, P2, P1 ;  /* 0x000000ffff097210 */ /* 0x000fc600017e2409 */
[----:B------:R-:W-:-:S04]  /*1740*/  IMAD.WIDE.U32 R4, R7, R10, R4 ;  /* 0x0000000a07047225 */ /* 0x000fc800078e0004 */
[C---:B------:R-:W-:Y:S02]  /*1750*/  IMAD R7, R9.reuse, R10, RZ ;  /* 0x0000000a09077224 */ /* 0x040fe400078e02ff */
[----:B------:R-:W-:-:S04]  /*1760*/  IMAD.HI.U32 R4, P0, R9, R11, R4 ;  /* 0x0000000b09047227 */ /* 0x000fc80007800004 */
[----:B------:R-:W-:Y:S01]  /*1770*/  IMAD.HI.U32 R6, R9, R10, RZ ;  /* 0x0000000a09067227 */ /* 0x000fe200078e00ff */
[----:B------:R-:W-:-:S04]  /*1780*/  IADD3 R7, P1, PT, R7, R4, RZ ;  /* 0x0000000407077210 */ /* 0x000fc80007f3e0ff */
[----:B------:R-:W-:Y:S01]  /*1790*/  IADD3.X R6, PT, PT, R6, RZ, RZ, P0, !PT ;  /* 0x000000ff06067210 */ /* 0x000fe200007fe4ff */
[----:B------:R-:W-:-:S03]  /*17a0*/  IMAD.WIDE.U32 R4, R7, UR4, RZ ;  /* 0x0000000407047c25 */ /* 0x000fc6000f8e00ff */
[----:B------:R-:W-:Y:S01]  /*17b0*/  IADD3.X R6, PT, PT, RZ, R6, RZ, P1, !PT ;  /* 0x00000006ff067210 */ /* 0x000fe20000ffe4ff */
[C---:B------:R-:W-:Y:S01]  /*17c0*/  IMAD R5, R7.reuse, UR5, R5 ;  /* 0x0000000507057c24 */ /* 0x040fe2000f8e0205 */
[----:B------:R-:W-:Y:S02]  /*17d0*/  IADD3 R11, P1, PT, -R4, R11, RZ ;  /* 0x0000000b040b7210 */ /* 0x000fe40007f3e1ff */
[----:B------:R-:W-:Y:S01]  /*17e0*/  IADD3 R4, P2, PT, R7, 0x1, RZ ;  /* 0x0000000107047810 */ /* 0x000fe20007f5e0ff */
[----:B------:R-:W-:Y:S01]  /*17f0*/  IMAD R5, R6, UR4, R5 ;  /* 0x0000000406057c24 */ /* 0x000fe2000f8e0205 */
[----:B------:R-:W-:-:S03]  /*1800*/  ISETP.GE.U32.AND P0, PT, R11, UR4, PT ;  /* 0x000000040b007c0c */ /* 0x000fc6000bf06070 */
[----:B------:R-:W-:Y:S01]  /*1810*/  IMAD.X R10, R10, 0x1, ~R5, P1 ;  /* 0x000000010a0a7824 */ /* 0x000fe200008e0e05 */
[----:B------:R-:W-:Y:S02]  /*1820*/  IADD3 R8, P1, PT, R11, -UR4, RZ ;  /* 0x800000040b087c10 */ /* 0x000fe4000ff3e0ff */
[----:B------:R-:W-:Y:S02]  /*1830*/  IADD3.X R5, PT, PT, RZ, R6, RZ, P2, !PT ;  /* 0x00000006ff057210 */ /* 0x000fe400017fe4ff */
[C---:B------:R-:W-:Y:S02]  /*1840*/  ISETP.GE.U32.AND.EX P0, PT, R10.reuse, UR5, PT, P0 ;  /* 0x000000050a007c0c */ /* 0x040fe4000bf06100 */
[----:B------:R-:W-:Y:S02]  /*1850*/  IADD3.X R9, PT, PT, R10, ~UR5, RZ, P1, !PT ;  /* 0x800000050a097c10 */ /* 0x000fe40008ffe4ff */
[----:B------:R-:W-:Y:S02]  /*1860*/  SEL R8, R8, R11, P0 ;  /* 0x0000000b08087207 */ /* 0x000fe40000000000 */
[----:B------:R-:W-:-:S02]  /*1870*/  SEL R7, R4, R7, P0 ;  /* 0x0000000704077207 */ /* 0x000fc40000000000 */
[----:B------:R-:W-:Y:S02]  /*1880*/  SEL R9, R9, R10, P0 ;  /* 0x0000000a09097207 */ /* 0x000fe40000000000 */
[----:B------:R-:W-:Y:S02]  /*1890*/  ISETP.GE.U32.AND P1, PT, R8, UR4, PT ;  /* 0x0000000408007c0c */ /* 0x000fe4000bf26070 */
[----:B------:R-:W-:Y:S02]  /*18a0*/  SEL R5, R5, R6, P0 ;  /* 0x0000000605057207 */ /* 0x000fe40000000000 */
[----:B------:R-:W-:Y:S02]  /*18b0*/  IADD3 R8, P2, PT, R7, 0x1, RZ ;  /* 0x0000000107087810 */ /* 0x000fe40007f5e0ff */
[----:B------:R-:W-:Y:S02]  /*18c0*/  ISETP.GE.U32.AND.EX P0, PT, R9, UR5, PT, P1 ;  /* 0x0000000509007c0c */ /* 0x000fe4000bf06110 */
[----:B------:R-:W-:-:S02]  /*18d0*/  IADD3.X R6, PT, PT, RZ, R5, RZ, P2, !PT ;  /* 0x00000005ff067210 */ /* 0x000fc400017fe4ff */
[----:B------:R-:W-:Y:S02]  /*18e0*/  SEL R8, R8, R7, P0 ;  /* 0x0000000708087207 */ /* 0x000fe40000000000 */
[----:B------:R-:W-:Y:S02]  /*18f0*/  LOP3.LUT R4, R3, UR7, RZ, 0x3c, !PT ;  /* 0x0000000703047c12 */ /* 0x000fe4000f8e3cff */
[----:B------:R-:W-:Y:S02]  /*1900*/  SEL R6, R6, R5, P0 ;  /* 0x0000000506067207 */ /* 0x000fe40000000000 */
[-C--:B------:R-:W-:Y:S02]  /*1910*/  IADD3 R5, P2, PT, RZ, -R8.reuse, RZ ;  /* 0x80000008ff057210 */ /* 0x080fe40007f5e0ff */
[----:B------:R-:W-:Y:S02]  /*1920*/  ISETP.GE.AND P1, PT, R4, RZ, PT ;  /* 0x000000ff0400720c */ /* 0x000fe40003f26270 */
[----:B------:R-:W-:Y:S01]  /*1930*/  ISETP.NE.U32.AND P0, PT, RZ, UR6, PT ;  /* 0x00000006ff007c0c */ /* 0x000fe2000bf05070 */
[----:B------:R-:W-:Y:S01]  /*1940*/  IMAD.X R7, RZ, RZ, ~R6, P2 ;  /* 0x000000ffff077224 */ /* 0x000fe200010e0e06 */
[----:B------:R-:W-:Y:S01]  /*1950*/  SEL R8, R5, R8, !P1 ;  /* 0x0000000805087207 */ /* 0x000fe20004800000 */
[----:B------:R-:W-:Y:S01]  /*1960*/  HFMA2 R5, -RZ, RZ, 0, 0 ;  /* 0x00000000ff057431 */ /* 0x000fe200000001ff */
[----:B------:R-:W-:-:S02]  /*1970*/  MOV R4, R0 ;  /* 0x0000000000047202 */ /* 0x000fc40000000f00 */
[----:B------:R-:W-:Y:S02]  /*1980*/  ISETP.NE.AND.EX P0, PT, RZ, UR7, PT, P0 ;  /* 0x00000007ff007c0c */ /* 0x000fe4000bf05300 */
[----:B------:R-:W-:Y:S02]  /*1990*/  SEL R6, R7, R6, !P1 ;  /* 0x0000000607067207 */ /* 0x000fe40004800000 */
[----:B------:R-:W-:Y:S02]  /*19a0*/  SEL R8, R8, 0xffffffff, P0 ;  /* 0xffffffff08087807 */ /* 0x000fe40000000000 */
[----:B------:R-:W-:Y:S01]  /*19b0*/  SEL R6, R6, 0xffffffff, P0 ;  /* 0xffffffff06067807 */ /* 0x000fe20000000000 */
[----:B------:R-:W-:Y:S06]  /*19c0*/  RET.REL.NODEC R4 `(_Z20per_column_AB_kernelPlS_S_ll) ;  /* 0xffffffe4048c7950 */ /* 0x000fec0003c3ffff */
.L_x_19:
        /* <DEDUP_REMOVED lines=11> */
.L_x_33:


//--------------------- .text._Z17per_row_AB_kernelPlS_S_ll --------------------------
	.section	.text._Z17per_row_AB_kernelPlS_S_ll,"ax",@progbits
	.align	128
        .global         _Z17per_row_AB_kernelPlS_S_ll
        .type           _Z17per_row_AB_kernelPlS_S_ll,@function
        .size           _Z17per_row_AB_kernelPlS_S_ll,(.L_x_34 - _Z17per_row_AB_kernelPlS_S_ll)
        .other          _Z17per_row_AB_kernelPlS_S_ll,@"STO_CUDA_ENTRY STV_DEFAULT"
_Z17per_row_AB_kernelPlS_S_ll:
.text._Z17per_row_AB_kernelPlS_S_ll:
[----:B------:R-:W-:Y:S01]  /*0000*/  LDC R1, c[0x0][0x37c] ;  /* 0x0000df00ff017b82 */ /* 0x000fe20000000800 */
[----:B------:R-:W0:Y:S01]  /*0010*/  S2R R3, SR_TID.X ;  /* 0x0000000000037919 */ /* 0x000e220000002100 */
[----:B------:R-:W1:Y:S06]  /*0020*/  LDCU.64 UR6, c[0x0][0x398] ;  /* 0x00007300ff0677ac */ /* 0x000e6c0008000a00 */
[----:B------:R-:W0:Y:S08]  /*0030*/  S2UR UR4, SR_CTAID.X ;  /* 0x00000000000479c3 */ /* 0x000e300000002500 */
[----:B------:R-:W0:Y:S01]  /*0040*/  LDC R0, c[0x0][0x360] ;  /* 0x0000d800ff007b82 */ /* 0x000e220000000800 */
[----:B-1----:R-:W-:-:S05]  /*0050*/  MOV R7, UR6 ;  /* 0x0000000600077c02 */ /* 0x002fca0008000f00 */
[C---:B------:R-:W-:Y:S02]  /*0060*/  IMAD R2, R7.reuse, UR7, RZ ;  /* 0x0000000707027c24 */ /* 0x040fe4000f8e02ff */
[----:B------:R-:W-:-:S04]  /*0070*/  IMAD.WIDE.U32 R4, R7, R7, RZ ;  /* 0x0000000707047225 */ /* 0x000fc800078e00ff */
[----:B0-----:R-:W-:Y:S02]  /*0080*/  IMAD R0, R0, UR4, R3 ;  /* 0x0000000400007c24 */ /* 0x001fe4000f8e0203 */
[----:B------:R-:W-:-:S03]  /*0090*/  IMAD R3, R7, UR7, R2 ;  /* 0x0000000707037c24 */ /* 0x000fc6000f8e0202 */
[----:B------:R-:W-:Y:S02]  /*00a0*/  SHF.R.S32.HI R2, RZ, 0x1f, R0 ;  /* 0x0000001fff027819 */ /* 0x000fe40000011400 */
[----:B------:R-:W-:Y:S02]  /*00b0*/  ISETP.GT.U32.AND P0, PT, R4, R0, PT ;  /* 0x000000000400720c */ /* 0x000fe40003f04070 */
[----:B------:R-:W-:-:S04]  /*00c0*/  IADD3 R5, PT, PT, R5, R3, RZ ;  /* 0x0000000305057210 */ /* 0x000fc80007ffe0ff */
[----:B------:R-:W-:-:S13]  /*00d0*/  ISETP.GT.AND.EX P0, PT, R5, R2, PT, P0 ;  /* 0x000000020500720c */ /* 0x000fda0003f04300 */
[----:B------:R-:W-:Y:S05]  /*00e0*/  @!P0 EXIT ;  /* 0x000000000000894d */ /* 0x000fea0003800000 */
[----:B------:R-:W-:Y:S01]  /*00f0*/  LOP3.LUT R3, R2, UR7, RZ, 0xfc, !PT ;  /* 0x0000000702037c12 */ /* 0x000fe2000f8efcff */
[----:B------:R-:W0:Y:S01]  /*0100*/  LDCU.64 UR10, c[0x0][0x358] ;  /* 0x00006b00ff0a77ac */ /* 0x000e220008000a00 */
[----:B------:R-:W-:Y:S02]  /*0110*/  BSSY.RECONVERGENT B0, `(.L_x_20) ;  /* 0x000001e000007945 */ /* 0x000fe40003800200 */
[----:B------:R-:W-:-:S13]  /*0120*/  ISETP.NE.U32.AND P0, PT, R3, RZ, PT ;  /* 0x000000ff0300720c */ /* 0x000fda0003f05070 */
[----:B------:R-:W-:Y:S05]  /*0130*/  @P0 BRA `(.L_x_21) ;  /* 0x0000000000540947 */ /* 0x000fea0003800000 */
[----:B------:R-:W1:Y:S01]  /*0140*/  I2F.U32.RP R4, R7 ;  /* 0x0000000700047306 */ /* 0x000e620000209000 */
[----:B------:R-:W-:-:S07]  /*0150*/  ISETP.NE.U32.AND P2, PT, R7, RZ, PT ;  /* 0x000000ff0700720c */ /* 0x000fce0003f45070 */
[----:B-1----:R-:W1:Y:S02]  /*0160*/  MUFU.RCP R4, R4 ;  /* 0x0000000400047308 */ /* 0x002e640000001000 */
[----:B-1----:R-:W-:-:S06]  /*0170*/  IADD3 R2, PT, PT, R4, 0xffffffe, RZ ;  /* 0x0ffffffe04027810 */ /* 0x002fcc0007ffe0ff */
[----:B------:R1:W2:Y:S02]  /*0180*/  F2I.FTZ.U32.TRUNC.NTZ R3, R2 ;  /* 0x0000000200037305 */ /* 0x0002a4000021f000 */
[----:B-1----:R-:W-:Y:S01]  /*0190*/  HFMA2 R2, -RZ, RZ, 0, 0 ;  /* 0x00000000ff027431 */ /* 0x002fe200000001ff */
[----:B--2---:R-:W-:-:S05]  /*01a0*/  IADD3 R6, PT, PT, RZ, -R3, RZ ;  /* 0x80000003ff067210 */ /* 0x004fca0007ffe0ff */
[----:B------:R-:W-:-:S04]  /*01b0*/  IMAD R5, R6, R7, RZ ;  /* 0x0000000706057224 */ /* 0x000fc800078e02ff */
[----:B------:R-:W-:-:S06]  /*01c0*/  IMAD.HI.U32 R3, R3, R5, R2 ;  /* 0x0000000503037227 */ /* 0x000fcc00078e0002 */
[----:B------:R-:W-:-:S05]  /*01d0*/  IMAD.HI.U32 R3, R3, R0, RZ ;  /* 0x0000000003037227 */ /* 0x000fca00078e00ff */
[----:B------:R-:W-:-:S05]  /*01e0*/  IADD3 R5, PT, PT, -R3, RZ, RZ ;  /* 0x000000ff03057210 */ /* 0x000fca0007ffe1ff */
[----:B------:R-:W-:-:S05]  /*01f0*/  IMAD R5, R7, R5, R0 ;  /* 0x0000000507057224 */ /* 0x000fca00078e0200 */
[----:B------:R-:W-:-:S13]  /*0200*/  ISETP.GE.U32.AND P0, PT, R5, R7, PT ;  /* 0x000000070500720c */ /* 0x000fda0003f06070 */
[-C--:B------:R-:W-:Y:S02]  /*0210*/  @P0 IADD3 R5, PT, PT, R5, -R7.reuse, RZ ;  /* 0x8000000705050210 */ /* 0x080fe40007ffe0ff */
[----:B------:R-:W-:Y:S02]  /*0220*/  @P0 IADD3 R3, PT, PT, R3, 0x1, RZ ;  /* 0x0000000103030810 */ /* 0x000fe40007ffe0ff */
[----:B------:R-:W-:-:S13]  /*0230*/  ISETP.GE.U32.AND P1, PT, R5, R7, PT ;  /* 0x000000070500720c */ /* 0x000fda0003f26070 */
[----:B------:R-:W-:Y:S02]  /*0240*/  @P1 IADD3 R3, PT, PT, R3, 0x1, RZ ;  /* 0x0000000103031810 */ /* 0x000fe40007ffe0ff */
[----:B------:R-:W-:-:S04]  /*0250*/  @!P2 LOP3.LUT R3, RZ, R7, RZ, 0x33, !PT ;  /* 0x00000007ff03a212 */ /* 0x000fc800078e33ff */
[----:B------:R-:W-:-:S05]  /*0260*/  IADD3 R2, PT, PT, -R3, RZ, RZ ;  /* 0x000000ff03027210 */ /* 0x000fca0007ffe1ff */
[----:B------:R-:W-:Y:S01]  /*0270*/  IMAD R0, R7, R2, R0 ;  /* 0x0000000207007224 */ /* 0x000fe200078e0200 */
[----:B------:R-:W-:Y:S06]  /*0280*/  BRA `(.L_x_22) ;  /* 0x0000000000187947 */ /* 0x000fec0003800000 */
.L_x_21:
[----:B------:R-:W-:-:S07]  /*0290*/  MOV R4, 0x2b0 ;  /* 0x000002b000047802 */ /* 0x000fce0000000f00 */
[----:B0-----:R-:W-:Y:S05]  /*02a0*/  CALL.REL.NOINC `($__internal_2_$__cuda_sm20_div_s64) ;  /* 0x0000001800787944 */ /* 0x001fea0003c00000 */
[----:B------:R-:W0:Y:S01]  /*02b0*/  LDCU UR4, c[0x0][0x398] ;  /* 0x00007300ff0477ac */ /* 0x000e220008000800 */
[----:B------:R-:W-:Y:S01]  /*02c0*/  IMAD.MOV R2, RZ, RZ, -R3 ;  /* 0x000000ffff027224 */ /* 0x000fe200078e0a03 */
[----:B0-----:R-:W-:-:S05]  /*02d0*/  MOV R7, UR4 ;  /* 0x0000000400077c02 */ /* 0x001fca0008000f00 */
[----:B------:R-:W-:-:S07]  /*02e0*/  IMAD R0, R2, R7, R0 ;  /* 0x0000000702007224 */ /* 0x000fce00078e0200 */
.L_x_22:
[----:B0-----:R-:W-:Y:S05]  /*02f0*/  BSYNC.RECONVERGENT B0 ;  /* 0x0000000000007941 */ /* 0x001fea0003800200 */
.L_x_20:
[----:B------:R-:W0:Y:S02]  /*0300*/  LDCU.64 UR4, c[0x0][0x3a0] ;  /* 0x00007400ff0477ac */ /* 0x000e240008000a00 */
[----:B0-----:R-:W-:-:S04]  /*0310*/  UISETP.GE.U32.AND UP0, UPT, UR4, 0x1, UPT ;  /* 0x000000010400788c */ /* 0x001fc8000bf06070 */
[----:B------:R-:W-:-:S06]  /*0320*/  UISETP.GE.AND.EX UP0, UPT, UR5, URZ, UPT, UP0 ;  /* 0x000000ff0500728c */ /* 0x000fcc000bf06300 */
[----:B------:R-:W-:-:S13]  /*0330*/  PLOP3.LUT P0, PT, PT, PT, UP0, 0x80, 0x8 ;  /* 0x000000000008781c */ /* 0x000fda0003f0f008 */
[----:B------:R-:W-:Y:S05]  /*0340*/  @!P0 EXIT ;  /* 0x000000000000894d */ /* 0x000fea0003800000 */
[----:B------:R-:W-:Y:S02]  /*0350*/  ULOP3.LUT UR12, UR4, 0x3, URZ, 0xc0, !UPT ;  /* 0x00000003040c7892 */ /* 0x000fe4000f8ec0ff */
[----:B------:R-:W-:Y:S01]  /*0360*/  IMAD R3, R3, UR4, RZ ;  /* 0x0000000403037c24 */ /* 0x000fe2000f8e02ff */
[----:B------:R-:W-:Y:S02]  /*0370*/  ULOP3.LUT UR8, UR4, 0xfffffffc, URZ, 0xc0, !UPT ;  /* 0xfffffffc04087892 */ /* 0x000fe4000f8ec0ff */
[----:B------:R-:W-:Y:S01]  /*0380*/  IMAD R2, R7, UR4, RZ ;  /* 0x0000000407027c24 */ /* 0x000fe2000f8e02ff */
[----:B------:R-:W-:Y:S01]  /*0390*/  ULOP3.LUT UR9, UR5, 0x7fffffff, URZ, 0xc0, !UPT ;  /* 0x7fffffff05097892 */ /* 0x000fe2000f8ec0ff */
[----:B------:R-:W-:Y:S01]  /*03a0*/  IMAD R4, R0, UR4, RZ ;  /* 0x0000000400047c24 */ /* 0x000fe2000f8e02ff */
[----:B------:R-:W-:-:S10]  /*03b0*/  UMOV UR4, URZ ;  /* 0x000000ff00047c82 */ /* 0x000fd40008000000 */
.L_x_30:
[----:B0-----:R-:W0:Y:S01]  /*03c0*/  LDCU.64 UR14, c[0x0][0x3a0] ;  /* 0x00007400ff0e77ac */ /* 0x001e220008000a00 */
[----:B-1----:R-:W1:Y:S01]  /*03d0*/  LDC.64 R8, c[0x0][0x380] ;  /* 0x0000e000ff087b82 */ /* 0x002e620000000a00 */
[----:B------:R-:W-:Y:S01]  /*03e0*/  IADD3 R5, PT, PT, R3, UR4, RZ ;  /* 0x0000000403057c10 */ /* 0x000fe2000fffe0ff */
[----:B------:R-:W-:Y:S01]  /*03f0*/  UMOV UR5, URZ ;  /* 0x000000ff00057c82 */ /* 0x000fe20008000000 */
[----:B0-----:R-:W-:-:S04]  /*0400*/  UISETP.GE.U32.AND UP0, UPT, UR14, 0x4, UPT ;  /* 0x000000040e00788c */ /* 0x001fc8000bf06070 */
[----:B------:R-:W-:Y:S01]  /*0410*/  UISETP.GE.U32.AND.EX UP0, UPT, UR15, URZ, UPT, UP0 ;  /* 0x000000ff0f00728c */ /* 0x000fe2000bf06100 */
[----:B-1----:R-:W-:-:S08]  /*0420*/  IMAD.WIDE R8, R5, 0x8, R8 ;  /* 0x0000000805087825 */ /* 0x002fd000078e0208 */
[----:B--234-:R-:W-:Y:S05]  /*0430*/  BRA.U !UP0, `(.L_x_23) ;  /* 0x0000001508487547 */ /* 0x01cfea000b800000 */
[----:B------:R-:W0:Y:S01]  /*0440*/  LDC R6, c[0x0][0x398] ;  /* 0x0000e600ff067b82 */ /* 0x000e220000000800 */
[----:B------:R-:W-:Y:S01]  /*0450*/  UISETP.GT.U32.AND UP0, UPT, UR8, URZ, UPT ;  /* 0x000000ff0800728c */ /* 0x000fe2000bf04070 */
[----:B------:R-:W-:Y:S01]  /*0460*/  IMAD R25, R3, R2, R0 ;  /* 0x0000000203197224 */ /* 0x000fe200078e0200 */
[----:B------:R-:W-:Y:S01]  /*0470*/  MOV R29, R4 ;  /* 0x00000004001d7202 */ /* 0x000fe20000000f00 */
[----:B------:R-:W-:Y:S01]  /*0480*/  UMOV UR5, URZ ;  /* 0x000000ff00057c82 */ /* 0x000fe20008000000 */
[----:B------:R-:W-:Y:S01]  /*0490*/  UISETP.GT.AND.EX UP0, UPT, UR9, URZ, UPT, UP0 ;  /* 0x000000ff0900728c */ /* 0x000fe2000bf04300 */
[----:B------:R-:W-:Y:S01]  /*04a0*/  UMOV UR6, UR8 ;  /* 0x0000000800067c82 */ /* 0x000fe20008000000 */
[----:B------:R-:W-:Y:S01]  /*04b0*/  UMOV UR7, UR9 ;  /* 0x0000000900077c82 */ /* 0x000fe20008000000 */
[----:B0-----:R-:W-:-:S06]  /*04c0*/  IMAD R25, R6, UR4, R25 ;  /* 0x0000000406197c24 */ /* 0x001fcc000f8e0219 */
[----:B------:R-:W-:Y:S05]  /*04d0*/  BRA.U !UP0, `(.L_x_24) ;  /* 0x0000001108587547 */ /* 0x000fea000b800000 */
[----:B------:R-:W-:Y:S02]  /*04e0*/  UISETP.GT.U32.AND UP1, UPT, UR6, 0xc, UPT ;  /* 0x0000000c0600788c */ /* 0x000fe4000bf24070 */
[----:B------:R-:W-:Y:S02]  /*04f0*/  UPLOP3.LUT UP0, UPT, UPT, UPT, UPT, 0x80, 0x8 ;  /* 0x000000000008789c */ /* 0x000fe40003f0f070 */
[----:B------:R-:W-:-:S09]  /*0500*/  UISETP.GT.AND.EX UP1, UPT, UR7, URZ, UPT, UP1 ;  /* 0x000000ff0700728c */ /* 0x000fd2000bf24310 */
[----:B------:R-:W-:Y:S05]  /*0510*/  BRA.U !UP1, `(.L_x_25) ;  /* 0x0000000909c87547 */ /* 0x000fea000b800000 */
[----:B------:R-:W0:Y:S01]  /*0520*/  LDC.64 R10, c[0x0][0x388] ;  /* 0x0000e200ff0a7b82 */ /* 0x000e220000000a00 */
[--C-:B------:R-:W-:Y:S01]  /*0530*/  SHF.R.S64 R27, RZ, 0x1d, R2.reuse ;  /* 0x0000001dff1b7819 */ /* 0x100fe20000001002 */
[----:B------:R-:W-:Y:S01]  /*0540*/  UPLOP3.LUT UP0, UPT, UPT, UPT, UPT, 0x40, 0x4 ;  /* 0x000000000004789c */ /* 0x000fe20003f0e870 */
[----:B------:R-:W-:-:S05]  /*0550*/  SHF.R.S32.HI R5, RZ, 0x1d, R2 ;  /* 0x0000001dff057819 */ /* 0x000fca0000011402 */
[----:B------:R-:W1:Y:S05]  /*0560*/  LDC.64 R12, c[0x0][0x390] ;  /* 0x0000e400ff0c7b82 */ /* 0x000e6a0000000a00 */
.L_x_26:
[----:B0-2---:R-:W-:Y:S01]  /*0570*/  IMAD.WIDE R20, R29, 0x8, R10 ;  /* 0x000000081d147825 */ /* 0x005fe200078e020a */
[----:B------:R-:W2:Y:S04]  /*0580*/  LDG.E.64 R16, desc[UR10][R8.64] ;  /* 0x0000000a08107981 */ /* 0x000ea8000c1e1b00 */
[----:B------:R-:W2:Y:S02]  /*0590*/  LDG.E.64 R6, desc[UR10][R20.64] ;  /* 0x0000000a14067981 */ /* 0x000ea4000c1e1b00 */
[-C--:B--2---:R-:W-:Y:S02]  /*05a0*/  IMAD R7, R7, R16.reuse, RZ ;  /* 0x0000001007077224 */ /* 0x084fe400078e02ff */
[----:B------:R-:W-:-:S04]  /*05b0*/  IMAD.WIDE.U32 R14, R6, R16, RZ ;  /* 0x00000010060e7225 */ /* 0x000fc800078e00ff */
[----:B------:R-:W-:Y:S02]  /*05c0*/  IMAD R7, R17, R6, R7 ;  /* 0x0000000611077224 */ /* 0x000fe400078e0207 */
[----:B-1----:R-:W-:-:S03]  /*05d0*/  IMAD.WIDE R16, R25, 0x8, R12 ;  /* 0x0000000819107825 */ /* 0x002fc600078e020c */
[----:B------:R-:W-:-:S05]  /*05e0*/  IADD3 R15, PT, PT, R15, R7, RZ ;  /* 0x000000070f0f7210 */ /* 0x000fca0007ffe0ff */
[----:B------:R0:W-:Y:S04]  /*05f0*/  STG.E.64 desc[UR10][R16.64], R14 ;  /* 0x0000000e10007986 */ /* 0x0001e8000c101b0a */
[----:B------:R-:W2:Y:S04]  /*0600*/  LDG.E.64 R6, desc[UR10][R20.64+0x8] ;  /* 0x0000080a14067981 */ /* 0x000ea8000c1e1b00 */
[----:B0-----:R-:W2:Y:S01]  /*0610*/  LDG.E.64 R16, desc[UR10][R8.64] ;  /* 0x0000000a08107981 */ /* 0x001ea2000c1e1b00 */
[----:B------:R-:W-:-:S03]  /*0620*/  IMAD.WIDE R18, R25, 0x8, R12 ;  /* 0x0000000819127825 */ /* 0x000fc600078e020c */
[----:B------:R-:W-:-:S04]  /*0630*/  IADD3 R22, P0, PT, R18, R27, RZ ;  /* 0x0000001b12167210 */ /* 0x000fc80007f1e0ff */
[----:B------:R-:W-:Y:S01]  /*0640*/  IADD3.X R23, PT, PT, R19, R5, RZ, P0, !PT ;  /* 0x0000000513177210 */ /* 0x000fe200007fe4ff */
[-C--:B--2---:R-:W-:Y:S02]  /*0650*/  IMAD R7, R7, R16.reuse, RZ ;  /* 0x0000001007077224 */ /* 0x084fe400078e02ff */
[----:B------:R-:W-:-:S04]  /*0660*/  IMAD.WIDE.U32 R14, R6, R16, RZ ;  /* 0x00000010060e7225 */ /* 0x000fc800078e00ff */
[----:B------:R-:W-:Y:S01]  /*0670*/  IMAD R7, R17, R6, R7 ;  /* 0x0000000611077224 */ /* 0x000fe200078e0207 */
[----:B------:R-:W-:-:S04]  /*0680*/  MOV R18, R14 ;  /* 0x0000000e00127202 */ /* 0x000fc80000000f00 */
[----:B------:R-:W-:Y:S01]  /*0690*/  IADD3 R19, PT, PT, R15, R7, RZ ;  /* 0x000000070f137210 */ /* 0x000fe20007ffe0ff */
[----:B------:R-:W-:-:S04]  /*06a0*/  IMAD.WIDE R6, R29, 0x8, R10 ;  /* 0x000000081d067825 */ /* 0x000fc800078e020a */
[----:B------:R0:W-:Y:S04]  /*06b0*/  STG.E.64 desc[UR10][R22.64], R18 ;  /* 0x0000001216007986 */ /* 0x0001e8000c101b0a */
[----:B------:R-:W2:Y:S04]  /*06c0*/  LDG.E.64 R20, desc[UR10][R8.64] ;  /* 0x0000000a08147981 */ /* 0x000ea8000c1e1b00 */
[----:B------:R-:W2:Y:S01]  /*06d0*/  LDG.E.64 R14, desc[UR10][R6.64+0x10] ;  /* 0x0000100a060e7981 */ /* 0x000ea2000c1e1b00 */
[----:B------:R-:W-:-:S04]  /*06e0*/  IADD3 R16, P0, PT, R22, R27, RZ ;  /* 0x0000001b16107210 */ /* 0x000fc80007f1e0ff */
[----:B------:R-:W-:Y:S01]  /*06f0*/  IADD3.X R17, PT, PT, R23, R5, RZ, P0, !PT ;  /* 0x0000000517117210 */ /* 0x000fe200007fe4ff */
[-C--:B--2---:R-:W-:Y:S02]  /*0700*/  IMAD R15, R15, R20.reuse, RZ ;  /* 0x000000140f0f7224 */ /* 0x084fe400078e02ff */
[----:B0-----:R-:W-:-:S04]  /*0710*/  IMAD.WIDE.U32 R18, R14, R20, RZ ;  /* 0x000000140e127225 */ /* 0x001fc800078e00ff */
[----:B------:R-:W-:Y:S02]  /*0720*/  IMAD R15, R21, R14, R15 ;  /* 0x0000000e150f7224 */ /* 0x000fe400078e020f */
[----:B------:R-:W-:-:S03]  /*0730*/  IMAD R14, R14, R20, RZ ;  /* 0x000000140e0e7224 */ /* 0x000fc600078e02ff */
[----:B------:R-:W-:-:S05]  /*0740*/  IADD3 R15, PT, PT, R19, R15, RZ ;  /* 0x0000000f130f7210 */ /* 0x000fca0007ffe0ff */
[----:B------:R0:W-:Y:S04]  /*0750*/  STG.E.64 desc[UR10][R16.64], R14 ;  /* 0x0000000e10007986 */ /* 0x0001e8000c101b0a */
[----:B------:R-:W2:Y:S04]  /*0760*/  LDG.E.64 R20, desc[UR10][R6.64+0x18] ;  /* 0x0000180a06147981 */ /* 0x000ea8000c1e1b00 */
[----:B------:R-:W2:Y:S01]  /*0770*/  LDG.E.64 R22, desc[UR10][R8.64] ;  /* 0x0000000a08167981 */ /* 0x000ea2000c1e1b00 */
[----:B------:R-:W-:Y:S01]  /*0780*/  IADD3 R18, P0, PT, R16, R27, RZ ;  /* 0x0000001b10127210 */ /* 0x000fe20007f1e0ff */
[----:B--2---:R-:W-:-:S02]  /*0790*/  IMAD R19, R21, R22, RZ ;  /* 0x0000001615137224 */ /* 0x004fc400078e02ff */
[----:B0-----:R-:W-:-:S04]  /*07a0*/  IMAD.WIDE.U32 R14, R20, R22, RZ ;  /* 0x00000016140e7225 */ /* 0x001fc800078e00ff */
[----:B------:R-:W-:Y:S01]  /*07b0*/  IMAD R23, R23, R20, R19 ;  /* 0x0000001417177224 */ /* 0x000fe200078e0213 */
[----:B------:R-:W-:Y:S01]  /*07c0*/  IADD3.X R19, PT, PT, R17, R5, RZ, P0, !PT ;  /* 0x0000000511137210 */ /* 0x000fe200007fe4ff */
[----:B------:R-:W-:Y:S01]  /*07d0*/  VIADD R21, R29, 0x4 ;  /* 0x000000041d157836 */ /* 0x000fe20000000000 */
[----:B------:R-:W-:Y:S02]  /*07e0*/  MOV R22, R14 ;  /* 0x0000000e00167202 */ /* 0x000fe40000000f00 */
[----:B------:R-:W-:Y:S01]  /*07f0*/  IADD3 R23, PT, PT, R15, R23, RZ ;  /* 0x000000170f177210 */ /* 0x000fe20007ffe0ff */
[----:B------:R-:W-:-:S04]  /*0800*/  IMAD.WIDE R20, R21, 0x8, R10 ;  /* 0x0000000815147825 */ /* 0x000fc800078e020a */
[----:B------:R0:W-:Y:S04]  /*0810*/  STG.E.64 desc[UR10][R18.64], R22 ;  /* 0x0000001612007986 */ /* 0x0001e8000c101b0a */
[----:B------:R-:W2:Y:S04]  /*0820*/  LDG.E.64 R16, desc[UR10][R8.64] ;  /* 0x0000000a08107981 */ /* 0x000ea8000c1e1b00 */
[----:B------:R-:W2:Y:S01]  /*0830*/  LDG.E.64 R14, desc[UR10][R20.64] ;  /* 0x0000000a140e7981 */ /* 0x000ea2000c1e1b00 */
[----:B------:R-:W-:Y:S01]  /*0840*/  LEA R25, R2, R25, 0x2 ;  /* 0x0000001902197211 */ /* 0x000fe200078e10ff */
[----:B--2---:R-:W-:-:S02]  /*0850*/  IMAD R15, R15, R16, RZ ;  /* 0x000000100f0f7224 */ /* 0x004fc400078e02ff */
[----:B------:R-:W-:-:S04]  /*0860*/  IMAD.WIDE.U32 R6, R14, R16, RZ ;  /* 0x000000100e067225 */ /* 0x000fc800078e00ff */
[----:B------:R-:W-:Y:S02]  /*0870*/  IMAD R15, R17, R14, R15 ;  /* 0x0000000e110f7224 */ /* 0x000fe400078e020f */
[----:B------:R-:W-:-:S03]  /*0880*/  IMAD.WIDE R16, R25, 0x8, R12 ;  /* 0x0000000819107825 */ /* 0x000fc600078e020c */
[----:B------:R-:W-:-:S05]  /*0890*/  IADD3 R7, PT, PT, R7, R15, RZ ;  /* 0x0000000f07077210 */ /* 0x000fca0007ffe0ff */
[----:B------:R1:W-:Y:S04]  /*08a0*/  STG.E.64 desc[UR10][R16.64], R6 ;  /* 0x0000000610007986 */ /* 0x0003e8000c101b0a */
[----:B0-----:R-:W2:Y:S04]  /*08b0*/  LDG.E.64 R18, desc[UR10][R8.64] ;  /* 0x0000000a08127981 */ /* 0x001ea8000c1e1b00 */
[----:B------:R-:W2:Y:S01]  /*08c0*/  LDG.E.64 R14, desc[UR10][R20.64+0x8] ;  /* 0x0000080a140e7981 */ /* 0x000ea2000c1e1b00 */
[----:B-1----:R-:W-:-:S03]  /*08d0*/  IMAD.WIDE R16, R25, 0x8, R12 ;  /* 0x0000000819107825 */ /* 0x002fc600078e020c */
[----:B------:R-:W-:-:S04]  /*08e0*/  IADD3 R22, P0, PT, R16, R27, RZ ;  /* 0x0000001b10167210 */ /* 0x000fc80007f1e0ff */
[----:B------:R-:W-:Y:S01]  /*08f0*/  IADD3.X R23, PT, PT, R17, R5, RZ, P0, !PT ;  /* 0x0000000511177210 */ /* 0x000fe200007fe4ff */
[-C--:B--2---:R-:W-:Y:S02]  /*0900*/  IMAD R15, R15, R18.reuse, RZ ;  /* 0x000000120f0f7224 */ /* 0x084fe400078e02ff */
[C---:B------:R-:W-:Y:S02]  /*0910*/  IMAD R6, R14.reuse, R18, RZ ;  /* 0x000000120e067224 */ /* 0x040fe400078e02ff */
[----:B------:R-:W-:Y:S02]  /*0920*/  IMAD R19, R19, R14, R15 ;  /* 0x0000000e13137224 */ /* 0x000fe400078e020f */
[----:B------:R-:W-:-:S05]  /*0930*/  IMAD.WIDE.U32 R14, R14, R18, RZ ;  /* 0x000000120e0e7225 */ /* 0x000fca00078e00ff */
[----:B------:R-:W-:-:S05]  /*0940*/  IADD3 R7, PT, PT, R15, R19, RZ ;  /* 0x000000130f077210 */ /* 0x000fca0007ffe0ff */
[----:B------:R0:W-:Y:S04]  /*0950*/  STG.E.64 desc[UR10][R22.64], R6 ;  /* 0x0000000616007986 */ /* 0x0001e8000c101b0a */
[----:B------:R-:W2:Y:S04]  /*0960*/  LDG.E.64 R14, desc[UR10][R20.64+0x10] ;  /* 0x0000100a140e7981 */ /* 0x000ea8000c1e1b00 */
[----:B0-----:R-:W2:Y:S01]  /*0970*/  LDG.E.64 R6, desc[UR10][R8.64] ;  /* 0x0000000a08067981 */ /* 0x001ea2000c1e1b00 */
[----:B------:R-:W-:-:S04]  /*0980*/  IADD3 R16, P0, PT, R22, R27, RZ ;  /* 0x0000001b16107210 */ /* 0x000fc80007f1e0ff */
[----:B------:R-:W-:Y:S01]  /*0990*/  IADD3.X R17, PT, PT, R23, R5, RZ, P0, !PT ;  /* 0x0000000517117210 */ /* 0x000fe200007fe4ff */
[-C--:B--2---:R-:W-:Y:S02]  /*09a0*/  IMAD R15, R15, R6.reuse, RZ ;  /* 0x000000060f0f7224 */ /* 0x084fe400078e02ff */
[----:B------:R-:W-:-:S04]  /*09b0*/  IMAD.WIDE.U32 R18, R14, R6, RZ ;  /* 0x000000060e127225 */ /* 0x000fc800078e00ff */
[----:B------:R-:W-:Y:S02]  /*09c0*/  IMAD R15, R7, R14, R15 ;  /* 0x0000000e070f7224 */ /* 0x000fe400078e020f */
[----:B------:R-:W-:-:S03]  /*09d0*/  IMAD R14, R14, R6, RZ ;  /* 0x000000060e0e7224 */ /* 0x000fc600078e02ff */
[----:B------:R-:W-:-:S05]  /*09e0*/  IADD3 R15, PT, PT, R19, R15, RZ ;  /* 0x0000000f130f7210 */ /* 0x000fca0007ffe0ff */
[----:B------:R0:W-:Y:S04]  /*09f0*/  STG.E.64 desc[UR10][R16.64], R14 ;  /* 0x0000000e10007986 */ /* 0x0001e8000c101b0a */
[----:B------:R-:W2:Y:S04]  /*0a00*/  LDG.E.64 R22, desc[UR10][R8.64] ;  /* 0x0000000a08167981 */ /* 0x000ea8000c1e1b00 */
[----:B0-----:R-:W2:Y:S01]  /*0a10*/  LDG.E.64 R14, desc[UR10][R20.64+0x18] ;  /* 0x0000180a140e7981 */ /* 0x001ea2000c1e1b00 */
[----:B------:R-:W-:Y:S01]  /*0a20*/  IADD3 R18, P0, PT, R16, R27, RZ ;  /* 0x0000001b10127210 */ /* 0x000fe20007f1e0ff */
[----:B--2---:R-:W-:-:S02]  /*0a30*/  IMAD R19, R15, R22, RZ ;  /* 0x000000160f137224 */ /* 0x004fc400078e02ff */
[----:B------:R-:W-:-:S04]  /*0a40*/  IMAD.WIDE.U32 R6, R14, R22, RZ ;  /* 0x000000160e067225 */ /* 0x000fc800078e00ff */
[----:B------:R-:W-:Y:S02]  /*0a50*/  IMAD R23, R23, R14, R19 ;  /* 0x0000000e17177224 */ /* 0x000fe400078e0213 */
[----:B------:R-:W-:Y:S01]  /*0a60*/  VIADD R22, R29, 0x8 ;  /* 0x000000081d167836 */ /* 0x000fe20000000000 */
[----:B------:R-:W-:Y:S02]  /*0a70*/  IADD3.X R19, PT, PT, R17, R5, RZ, P0, !PT ;  /* 0x0000000511137210 */ /* 0x000fe400007fe4ff */
[----:B------:R-:W-:Y:S01]  /*0a80*/  IADD3 R23, PT, PT, R7, R23, RZ ;  /* 0x0000001707177210 */ /* 0x000fe20007ffe0ff */
[----:B------:R-:W-:Y:S01]  /*0a90*/  IMAD.WIDE R14, R22, 0x8, R10 ;  /* 0x00000008160e7825 */ /* 0x000fe200078e020a */
[----:B------:R-:W-:-:S05]  /*0aa0*/  MOV R22, R6 ;  /* 0x0000000600167202 */ /* 0x000fca0000000f00 */
[----:B------:R0:W-:Y:S04]  /*0ab0*/  STG.E.64 desc[UR10][R18.64], R22 ;  /* 0x0000001612007986 */ /* 0x0001e8000c101b0a */
[----:B------:R-:W2:Y:S04]  /*0ac0*/  LDG.E.64 R20, desc[UR10][R8.64] ;  /* 0x0000000a08147981 */ /* 0x000ea8000c1e1b00 */
[----:B------:R-:W2:Y:S02]  /*0ad0*/  LDG.E.64 R6, desc[UR10][R14.64] ;  /* 0x0000000a0e067981 */ /* 0x000ea4000c1e1b00 */
[----:B--2---:R-:W-:-:S02]  /*0ae0*/  IMAD R7, R7, R20, RZ ;  /* 0x0000001407077224 */ /* 0x004fc400078e02ff */
[----:B------:R-:W-:-:S04]  /*0af0*/  IMAD.WIDE.U32 R16, R6, R20, RZ ;  /* 0x0000001406107225 */ /* 0x000fc800078e00ff */
[----:B------:R-:W-:Y:S01]  /*0b00*/  IMAD R21, R21, R6, R7 ;  /* 0x0000000615157224 */ /* 0x000fe200078e0207 */
[----:B------:R-:W-:Y:S02]  /*0b10*/  LEA R7, R2, R25, 0x2 ;  /* 0x0000001902077211 */ /* 0x000fe400078e10ff */
[----:B------:R-:W-:Y:S02]  /*0b20*/  MOV R20, R16 ;  /* 0x0000001000147202 */ /* 0x000fe40000000f00 */
[----:B------:R-:W-:Y:S01]  /*0b30*/  IADD3 R21, PT, PT, R17, R21, RZ ;  /* 0x0000001511157210 */ /* 0x000fe20007ffe0ff */
[----:B------:R-:W-:-:S05]  /*0b40*/  IMAD.WIDE R24, R7, 0x8, R12 ;  /* 0x0000000807187825 */ /* 0x000fca00078e020c */
[----:B------:R1:W-:Y:S04]  /*0b50*/  STG.E.64 desc[UR10][R24.64], R20 ;  /* 0x0000001418007986 */ /* 0x0003e8000c101b0a */
[----:B0-----:R-:W2:Y:S04]  /*0b60*/  LDG.E.64 R22, desc[UR10][R8.64] ;  /* 0x0000000a08167981 */ /* 0x001ea8000c1e1b00 */
[----:B------:R-:W2:Y:S01]  /*0b70*/  LDG.E.64 R18, desc[UR10][R14.64+0x8] ;  /* 0x0000080a0e127981 */ /* 0x000ea2000c1e1b00 */
[----:B-1----:R-:W-:-:S04]  /*0b80*/  IMAD.WIDE R20, R7, 0x8, R12 ;  /* 0x0000000807147825 */ /* 0x002fc800078e020c */
[-C--:B--2---:R-:W-:Y:S02]  /*0b90*/  IMAD R17, R19, R22.reuse, RZ ;  /* 0x0000001613117224 */ /* 0x084fe400078e02ff */
[C---:B------:R-:W-:Y:S02]  /*0ba0*/  IMAD R16, R18.reuse, R22, RZ ;  /* 0x0000001612107224 */ /* 0x040fe400078e02ff */
[----:B------:R-:W-:Y:S02]  /*0bb0*/  IMAD R17, R23, R18, R17 ;  /* 0x0000001217117224 */ /* 0x000fe400078e0211 */
[----:B------:R-:W-:Y:S01]  /*0bc0*/  IMAD.WIDE.U32 R18, R18, R22, RZ ;  /* 0x0000001612127225 */ /* 0x000fe200078e00ff */
[----:B------:R-:W-:-:S04]  /*0bd0*/  IADD3 R22, P0, PT, R20, R27, RZ ;  /* 0x0000001b14167210 */ /* 0x000fc80007f1e0ff */
[----:B------:R-:W-:Y:S02]  /*0be0*/  IADD3.X R23, PT, PT, R21, R5, RZ, P0, !PT ;  /* 0x0000000515177210 */ /* 0x000fe400007fe4ff */
        /* <DEDUP_REMOVED lines=9> */
[----:B------:R-:W-:Y:S02]  /*0c80*/  IMAD R18, R18, R16, RZ ;  /* 0x0000001012127224 */ /* 0x000fe400078e02ff */
[----:B------:R-:W-:-:S05]  /*0c90*/  IMAD.IADD R19, R21, 0x1, R19 ;  /* 0x0000000115137824 */ /* 0x000fca00078e0213 */
[----:B------:R0:W-:Y:S04]  /*0ca0*/  STG.E.64 desc[UR10][R24.64], R18 ;  /* 0x0000001218007986 */ /* 0x0001e8000c101b0a */
[----:B------:R-:W2:Y:S04]  /*0cb0*/  LDG.E.64 R16, desc[UR10][R14.64+0x18] ;  /* 0x0000180a0e107981 */ /* 0x000ea8000c1e1b00 */
[----:B------:R-:W2:Y:S01]  /*0cc0*/  LDG.E.64 R20, desc[UR10][R8.64] ;  /* 0x0000000a08147981 */ /* 0x000ea2000c1e1b00 */
[----:B------:R-:W-:-:S04]  /*0cd0*/  IADD3 R22, P0, PT, R24, R27, RZ ;  /* 0x0000001b18167210 */ /* 0x000fc80007f1e0ff */
[----:B------:R-:W-:Y:S01]  /*0ce0*/  IADD3.X R23, PT, PT, R25, R5, RZ, P0, !PT ;  /* 0x0000000519177210 */ /* 0x000fe200007fe4ff */
[-C--:B--2---:R-:W-:Y:S02]  /*0cf0*/  IMAD R17, R17, R20.reuse, RZ ;  /* 0x0000001411117224 */ /* 0x084fe400078e02ff */
[----:B0-----:R-:W-:-:S04]  /*0d00*/  IMAD.WIDE.U32 R18, R16, R20, RZ ;  /* 0x0000001410127225 */ /* 0x001fc800078e00ff */
[----:B------:R-:W-:Y:S01]  /*0d10*/  IMAD R21, R21, R16, R17 ;  /* 0x0000001015157224 */ /* 0x000fe200078e0211 */
[----:B------:R-:W-:Y:S02]  /*0d20*/  IADD3 R17, PT, PT, R29, 0xc, RZ ;  /* 0x0000000c1d117810 */ /* 0x000fe40007ffe0ff */
[----:B------:R-:W-:Y:S02]  /*0d30*/  MOV R20, R18 ;  /* 0x0000001200147202 */ /* 0x000fe40000000f00 */
[----:B------:R-:W-:Y:S01]  /*0d40*/  IADD3 R21, PT, PT, R19, R21, RZ ;  /* 0x0000001513157210 */ /* 0x000fe20007ffe0ff */
[----:B------:R-:W-:-:S04]  /*0d50*/  IMAD.WIDE R16, R17, 0x8, R10 ;  /* 0x0000000811107825 */ /* 0x000fc800078e020a */
[----:B------:R0:W-:Y:S04]  /*0d60*/  STG.E.64 desc[UR10][R22.64], R20 ;  /* 0x0000001416007986 */ /* 0x0001e8000c101b0a */
[----:B------:R-:W2:Y:S04]  /*0d70*/  LDG.E.64 R18, desc[UR10][R16.64] ;  /* 0x0000000a10127981 */ /* 0x000ea8000c1e1b00 */
[----:B0-----:R-:W2:Y:S01]  /*0d80*/  LDG.E.64 R20, desc[UR10][R8.64] ;  /* 0x0000000a08147981 */ /* 0x001ea2000c1e1b00 */
[----:B------:R-:W-:Y:S01]  /*0d90*/  LEA R25, R2, R7, 0x2 ;  /* 0x0000000702197211 */ /* 0x000fe200078e10ff */
[----:B--2---:R-:W-:-:S02]  /*0da0*/  IMAD R19, R19, R20, RZ ;  /* 0x0000001413137224 */ /* 0x004fc400078e02ff */
[----:B------:R-:W-:-:S04]  /*0db0*/  IMAD.WIDE.U32 R14, R18, R20, RZ ;  /* 0x00000014120e7225 */ /* 0x000fc800078e00ff */
[----:B------:R-:W-:-:S05]  /*0dc0*/  IMAD R19, R21, R18, R19 ;  /* 0x0000001215137224 */ /* 0x000fca00078e0213 */
[----:B------:R-:W-:Y:S01]  /*0dd0*/  IADD3 R15, PT, PT, R15, R19, RZ ;  /* 0x000000130f0f7210 */ /* 0x000fe20007ffe0ff */
[----:B------:R-:W-:-:S05]  /*0de0*/  IMAD.WIDE R18, R25, 0x8, R12 ;  /* 0x0000000819127825 */ /* 0x000fca00078e020c */
[----:B------:R0:W-:Y:S04]  /*0df0*/  STG.E.64 desc[UR10][R18.64], R14 ;  /* 0x0000000e12007986 */ /* 0x0001e8000c101b0a */
[----:B------:R-:W2:Y:S04]  /*0e00*/  LDG.E.64 R6, desc[UR10][R16.64+0x8] ;  /* 0x0000080a10067981 */ /* 0x000ea8000c1e1b00 */
[----:B0-----:R-:W2:Y:S01]  /*0e10*/  LDG.E.64 R14, desc[UR10][R8.64] ;  /* 0x0000000a080e7981 */ /* 0x001ea2000c1e1b00 */
[----:B------:R-:W-:-:S04]  /*0e20*/  IADD3 R20, P0, PT, R18, R27, RZ ;  /* 0x0000001b12147210 */ /* 0x000fc80007f1e0ff */
[----:B------:R-:W-:Y:S01]  /*0e30*/  IADD3.X R21, PT, PT, R19, R5, RZ, P0, !PT ;  /* 0x0000000513157210 */ /* 0x000fe200007fe4ff */
[----:B--2---:R-:W-:-:S04]  /*0e40*/  IMAD R7, R7, R14, RZ ;  /* 0x0000000e07077224 */ /* 0x004fc800078e02ff */
[----:B------:R-:W-:Y:S02]  /*0e50*/  IMAD R23, R15, R6, R7 ;  /* 0x000000060f177224 */ /* 0x000fe400078e0207 */
[----:B------:R-:W-:-:S05]  /*0e60*/  IMAD.WIDE.U32 R6, R6, R14, RZ ;  /* 0x0000000e06067225 */ /* 0x000fca00078e00ff */
[----:B------:R-:W-:Y:S02]  /*0e70*/  IADD3 R23, PT, PT, R7, R23, RZ ;  /* 0x0000001707177210 */ /* 0x000fe40007ffe0ff */
[----:B------:R-:W-:-:S05]  /*0e80*/  MOV R22, R6 ;  /* 0x0000000600167202 */ /* 0x000fca0000000f00 */
[----:B------:R-:W-:Y:S04]  /*0e90*/  STG.E.64 desc[UR10][R20.64], R22 ;  /* 0x0000001614007986 */ /* 0x000fe8000c101b0a */
[----:B------:R-:W2:Y:S04]  /*0ea0*/  LDG.E.64 R18, desc[UR10][R8.64] ;  /* 0x0000000a08127981 */ /* 0x000ea8000c1e1b00 */
[----:B------:R-:W2:Y:S01]  /*0eb0*/  LDG.E.64 R14, desc[UR10][R16.64+0x10] ;  /* 0x0000100a100e7981 */ /* 0x000ea2000c1e1b00 */
[----:B------:R-:W-:Y:S01]  /*0ec0*/  IADD3 R6, P0, PT, R20, R27, RZ ;  /* 0x0000001b14067210 */ /* 0x000fe20007f1e0ff */
[----:B--2---:R-:W-:-:S04]  /*0ed0*/  IMAD R7, R15, R18, RZ ;  /* 0x000000120f077224 */ /* 0x004fc800078e02ff */
[----:B------:R-:W-:Y:S02]  /*0ee0*/  IMAD R19, R19, R14, R7 ;  /* 0x0000000e13137224 */ /* 0x000fe400078e0207 */
[----:B------:R-:W-:-:S04]  /*0ef0*/  IMAD.WIDE.U32 R14, R14, R18, RZ ;  /* 0x000000120e0e7225 */ /* 0x000fc800078e00ff */
[----:B------:R-:W-:Y:S01]  /*0f00*/  IMAD.X R7, R21, 0x1, R5, P0 ;  /* 0x0000000115077824 */ /* 0x000fe200000e0605 */
[----:B------:R-:W-:-:S05]  /*0f10*/  IADD3 R15, PT, PT, R15, R19, RZ ;  /* 0x000000130f0f7210 */ /* 0x000fca0007ffe0ff */
[----:B------:R0:W-:Y:S04]  /*0f20*/  STG.E.64 desc[UR10][R6.64], R14 ;  /* 0x0000000e06007986 */ /* 0x0001e8000c101b0a */
[----:B------:R-:W2:Y:S04]  /*0f30*/  LDG.E.64 R18, desc[UR10][R16.64+0x18] ;  /* 0x0000180a10127981 */ /* 0x000ea8000c1e1b00 */
[----:B0-----:R-:W2:Y:S01]  /*0f40*/  LDG.E.64 R14, desc[UR10][R8.64] ;  /* 0x0000000a080e7981 */ /* 0x001ea2000c1e1b00 */
[----:B------:R-:W-:-:S04]  /*0f50*/  IADD3 R22, P0, PT, R6, R27, RZ ;  /* 0x0000001b06167210 */ /* 0x000fc80007f1e0ff */
[----:B------:R-:W-:Y:S01]  /*0f60*/  IADD3.X R23, PT, PT, R7, R5, RZ, P0, !PT ;  /* 0x0000000507177210 */ /* 0x000fe200007fe4ff */
[----:B------:R-:W-:-:S04]  /*0f70*/  UIADD3 UR6, UP1, UPT, UR6, -0x10, URZ ;  /* 0xfffffff006067890 */ /* 0x000fc8000ff3e0ff */
[----:B------:R-:W-:Y:S02]  /*0f80*/  UIADD3.X UR7, UPT, UPT, UR7, -0x1, URZ, UP1, !UPT ;  /* 0xffffffff07077890 */ /* 0x000fe40008ffe4ff */
[----:B------:R-:W-:-:S04]  /*0f90*/  UISETP.GT.U32.AND UP1, UPT, UR6, 0xc, UPT ;  /* 0x0000000c0600788c */ /* 0x000fc8000bf24070 */
[----:B------:R-:W-:Y:S01]  /*0fa0*/  UISETP.GT.AND.EX UP1, UPT, UR7, URZ, UPT, UP1 ;  /* 0x000000ff0700728c */ /* 0x000fe2000bf24310 */
[----:B------:R-:W-:Y:S02]  /*0fb0*/  IADD3 R29, PT, PT, R29, 0x10, RZ ;  /* 0x000000101d1d7810 */ /* 0x000fe40007ffe0ff */
[----:B------:R-:W-:Y:S01]  /*0fc0*/  LEA R25, R2, R25, 0x2 ;  /* 0x0000001902197211 */ /* 0x000fe200078e10ff */
[----:B------:R-:W-:Y:S01]  /*0fd0*/  UIADD3 UR5, UPT, UPT, UR5, 0x10, URZ ;  /* 0x0000001005057890 */ /* 0x000fe2000fffe0ff */
[-C--:B--2---:R-:W-:Y:S02]  /*0fe0*/  IMAD R19, R19, R14.reuse, RZ ;  /* 0x0000000e13137224 */ /* 0x084fe400078e02ff */
[----:B------:R-:W-:-:S04]  /*0ff0*/  IMAD.WIDE.U32 R20, R18, R14, RZ ;  /* 0x0000000e12147225 */ /* 0x000fc800078e00ff */
[----:B------:R-:W-:-:S05]  /*1000*/  IMAD R19, R15, R18, R19 ;  /* 0x000000120f137224 */ /* 0x000fca00078e0213 */
[----:B------:R-:W-:-:S05]  /*1010*/  IADD3 R21, PT, PT, R21, R19, RZ ;  /* 0x0000001315157210 */ /* 0x000fca0007ffe0ff */
[----:B------:R2:W-:Y:S01]  /*1020*/  STG.E.64 desc[UR10][R22.64], R20 ;  /* 0x0000001416007986 */ /* 0x0005e2000c101b0a */
[----:B------:R-:W-:Y:S05]  /*1030*/  BRA.U UP1, `(.L_x_26) ;  /* 0xfffffff5014c7547 */ /* 0x000fea000b83ffff */
.L_x_25:
[----:B------:R-:W-:-:S04]  /*1040*/  UISETP.GT.U32.AND UP1, UPT, UR6, 0x4, UPT ;  /* 0x000000040600788c */ /* 0x000fc8000bf24070 */
[----:B------:R-:W-:-:S09]  /*1050*/  UISETP.GT.AND.EX UP1, UPT, UR7, URZ, UPT, UP1 ;  /* 0x000000ff0700728c */ /* 0x000fd2000bf24310 */
[----:B------:R-:W-:Y:S05]  /*1060*/  BRA.U !UP1, `(.L_x_27) ;  /* 0x0000000509687547 */ /* 0x000fea000b800000 */
[----:B------:R-:W0:Y:S01]  /*1070*/  LDC.64 R10, c[0x0][0x388] ;  /* 0x0000e200ff0a7b82 */ /* 0x000e220000000a00 */
[----:B------:R-:W3:Y:S07]  /*1080*/  LDG.E.64 R16, desc[UR10][R8.64] ;  /* 0x0000000a08107981 */ /* 0x000eee000c1e1b00 */
[----:B------:R-:W1:Y:S01]  /*1090*/  LDC.64 R6, c[0x0][0x390] ;  /* 0x0000e400ff067b82 */ /* 0x000e620000000a00 */
[----:B0-----:R-:W-:-:S05]  /*10a0*/  IMAD.WIDE R12, R29, 0x8, R10 ;  /* 0x000000081d0c7825 */ /* 0x001fca00078e020a */
[----:B------:R-:W3:Y:S02]  /*10b0*/  LDG.E.64 R18, desc[UR10][R12.64] ;  /* 0x0000000a0c127981 */ /* 0x000ee4000c1e1b00 */
[-C--:B---3--:R-:W-:Y:S02]  /*10c0*/  IMAD R5, R19, R16.reuse, RZ ;  /* 0x0000001013057224 */ /* 0x088fe400078e02ff */
[----:B------:R-:W-:-:S04]  /*10d0*/  IMAD.WIDE.U32 R14, R18, R16, RZ ;  /* 0x00000010120e7225 */ /* 0x000fc800078e00ff */
[----:B------:R-:W-:Y:S01]  /*10e0*/  IMAD R5, R17, R18, R5 ;  /* 0x0000001211057224 */ /* 0x000fe200078e0205 */
[----:B--2---:R-:W-:Y:S01]  /*10f0*/  MOV R22, R14 ;  /* 0x0000000e00167202 */ /* 0x004fe20000000f00 */
[----:B-1----:R-:W-:-:S03]  /*1100*/  IMAD.WIDE R16, R25, 0x8, R6 ;  /* 0x0000000819107825 */ /* 0x002fc600078e0206 */
[----:B------:R-:W-:-:S05]  /*1110*/  IADD3 R23, PT, PT, R15, R5, RZ ;  /* 0x000000050f177210 */ /* 0x000fca0007ffe0ff */
[----:B------:R0:W-:Y:S04]  /*1120*/  STG.E.64 desc[UR10][R16.64], R22 ;  /* 0x0000001610007986 */ /* 0x0001e8000c101b0a */
[----:B------:R-:W2:Y:S04]  /*1130*/  LDG.E.64 R20, desc[UR10][R8.64] ;  /* 0x0000000a08147981 */ /* 0x000ea8000c1e1b00 */
[----:B------:R-:W2:Y:S01]  /*1140*/  LDG.E.64 R18, desc[UR10][R12.64+0x8] ;  /* 0x0000080a0c127981 */ /* 0x000ea2000c1e1b00 */
[--C-:B------:R-:W-:Y:S02]  /*1150*/  SHF.R.S64 R5, RZ, 0x1d, R2.reuse ;  /* 0x0000001dff057819 */ /* 0x100fe40000001002 */
[----:B------:R-:W-:Y:S01]  /*1160*/  SHF.R.S32.HI R27, RZ, 0x1d, R2 ;  /* 0x0000001dff1b7819 */ /* 0x000fe20000011402 */
[----:B--2---:R-:W-:-:S02]  /*1170*/  IMAD R19, R19, R20, RZ ;  /* 0x0000001413137224 */ /* 0x004fc400078e02ff */
[----:B------:R-:W-:Y:S01]  /*1180*/  IMAD.WIDE.U32 R14, R18, R20, RZ ;  /* 0x00000014120e7225 */ /* 0x000fe200078e00ff */
[----:B------:R-:W-:-:S03]  /*1190*/  IADD3 R20, P0, PT, R16, R5, RZ ;  /* 0x0000000510147210 */ /* 0x000fc60007f1e0ff */
[----:B------:R-:W-:Y:S01]  /*11a0*/  IMAD R19, R21, R18, R19 ;  /* 0x0000001215137224 */ /* 0x000fe200078e0213 */
[----:B------:R-:W-:Y:S01]  /*11b0*/  IADD3.X R21, PT, PT, R17, R27, RZ, P0, !PT ;  /* 0x0000001b11157210 */ /* 0x000fe200007fe4ff */
[----:B------:R-:W-:-:S03]  /*11c0*/  IMAD.MOV.U32 R18, RZ, RZ, R14 ;  /* 0x000000ffff127224 */ /* 0x000fc600078e000e */
[----:B------:R-:W-:-:S05]  /*11d0*/  IADD3 R19, PT, PT, R15, R19, RZ ;  /* 0x000000130f137210 */ /* 0x000fca0007ffe0ff */
[----:B------:R1:W-:Y:S04]  /*11e0*/  STG.E.64 desc[UR10][R20.64], R18 ;  /* 0x0000001214007986 */ /* 0x0003e8000c101b0a */
[----:B------:R-:W2:Y:S04]  /*11f0*/  LDG.E.64 R14, desc[UR10][R8.64] ;  /* 0x0000000a080e7981 */ /* 0x000ea8000c1e1b00 */
[----:B0-----:R-:W2:Y:S01]  /*1200*/  LDG.E.64 R16, desc[UR10][R12.64+0x10] ;  /* 0x0000100a0c107981 */ /* 0x001ea2000c1e1b00 */
[----:B------:R-:W-:-:S04]  /*1210*/  IADD3 R22, P0, PT, R20, R5, RZ ;  /* 0x0000000514167210 */ /* 0x000fc80007f1e0ff */
[----:B------:R-:W-:Y:S01]  /*1220*/  IADD3.X R23, PT, PT, R21, R27, RZ, P0, !PT ;  /* 0x0000001b15177210 */ /* 0x000fe200007fe4ff */
[-C--:B--2---:R-:W-:Y:S02]  /*1230*/  IMAD R17, R17, R14.reuse, RZ ;  /* 0x0000000e11117224 */ /* 0x084fe400078e02ff */
[----:B-1----:R-:W-:-:S04]  /*1240*/  IMAD.WIDE.U32 R18, R16, R14, RZ ;  /* 0x0000000e10127225 */ /* 0x002fc800078e00ff */
        /* <DEDUP_REMOVED lines=9> */
[----:B------:R-:W-:Y:S01]  /*12e0*/  IMAD R18, R19, R14, R21 ;  /* 0x0000000e13127224 */ /* 0x000fe200078e0215 */
[----:B------:R-:W-:Y:S02]  /*12f0*/  IADD3 R19, PT, PT, R29, 0x4, RZ ;  /* 0x000000041d137810 */ /* 0x000fe40007ffe0ff */
[----:B------:R-:W-:Y:S02]  /*1300*/  IADD3.X R21, PT, PT, R23, R27, RZ, P0, !PT ;  /* 0x0000001b17157210 */ /* 0x000fe400007fe4ff */
        /* <DEDUP_REMOVED lines=8> */
[----:B------:R-:W-:Y:S01]  /*1390*/  IMAD R19, R15, R18, R19 ;  /* 0x000000120f137224 */ /* 0x000fe200078e0213 */
[----:B------:R-:W-:-:S04]  /*13a0*/  MOV R22, R12 ;  /* 0x0000000c00167202 */ /* 0x000fc80000000f00 */
[----:B------:R-:W-:Y:S01]  /*13b0*/  IADD3 R23, PT, PT, R13, R19, RZ ;  /* 0x000000130d177210 */ /* 0x000fe20007ffe0ff */
[----:B------:R-:W-:-:S05]  /*13c0*/  IMAD.WIDE R18, R25, 0x8, R6 ;  /* 0x0000000819127825 */ /* 0x000fca00078e0206 */
[----:B------:R1:W-:Y:S04]  /*13d0*/  STG.E.64 desc[UR10][R18.64], R22 ;  /* 0x0000001612007986 */ /* 0x0003e8000c101b0a */
[----:B------:R-:W2:Y:S04]  /*13e0*/  LDG.E.64 R6, desc[UR10][R8.64] ;  /* 0x0000000a08067981 */ /* 0x000ea8000c1e1b00 */
[----:B------:R-:W2:Y:S01]  /*13f0*/  LDG.E.64 R12, desc[UR10][R10.64+0x8] ;  /* 0x0000080a0a0c7981 */ /* 0x000ea2000c1e1b00 */
[----:B0-----:R-:W-:-:S04]  /*1400*/  IADD3 R16, P0, PT, R18, R5, RZ ;  /* 0x0000000512107210 */ /* 0x001fc80007f1e0ff */
[----:B------:R-:W-:Y:S01]  /*1410*/  IADD3.X R17, PT, PT, R19, R27, RZ, P0, !PT ;  /* 0x0000001b13117210 */ /* 0x000fe200007fe4ff */
[-C--:B--2---:R-:W-:Y:S02]  /*1420*/  IMAD R13, R13, R6.reuse, RZ ;  /* 0x000000060d0d7224 */ /* 0x084fe400078e02ff */
[----:B------:R-:W-:-:S04]  /*1430*/  IMAD.WIDE.U32 R14, R12, R6, RZ ;  /* 0x000000060c0e7225 */ /* 0x000fc800078e00ff */
[----:B------:R-:W-:Y:S01]  /*1440*/  IMAD R13, R7, R12, R13 ;  /* 0x0000000c070d7224 */ /* 0x000fe200078e020d */
[----:B------:R-:W-:-:S03]  /*1450*/  MOV R20, R14 ;  /* 0x0000000e00147202 */ /* 0x000fc60000000f00 */
[----:B------:R-:W-:-:S05]  /*1460*/  IMAD.IADD R21, R15, 0x1, R13 ;  /* 0x000000010f157824 */ /* 0x000fca00078e020d */
[----:B------:R0:W-:Y:S04]  /*1470*/  STG.E.64 desc[UR10][R16.64], R20 ;  /* 0x0000001410007986 */ /* 0x0001e8000c101b0a */
[----:B------:R-:W2:Y:S04]  /*1480*/  LDG.E.64 R6, desc[UR10][R8.64] ;  /* 0x0000000a08067981 */ /* 0x000ea8000c1e1b00 */
[----:B------:R-:W2:Y:S01]  /*1490*/  LDG.E.64 R12, desc[UR10][R10.64+0x10] ;  /* 0x0000100a0a0c7981 */ /* 0x000ea2000c1e1b00 */
[----:B-1----:R-:W-:-:S04]  /*14a0*/  IADD3 R18, P0, PT, R16, R5, RZ ;  /* 0x0000000510127210 */ /* 0x002fc80007f1e0ff */
[----:B------:R-:W-:Y:S01]  /*14b0*/  IADD3.X R19, PT, PT, R17, R27, RZ, P0, !PT ;  /* 0x0000001b11137210 */ /* 0x000fe200007fe4ff */
[-C--:B--2---:R-:W-:Y:S02]  /*14c0*/  IMAD R13, R13, R6.reuse, RZ ;  /* 0x000000060d0d7224 */ /* 0x084fe400078e02ff */
[----:B------:R-:W-:-:S04]  /*14d0*/  IMAD.WIDE.U32 R14, R12, R6, RZ ;  /* 0x000000060c0e7225 */ /* 0x000fc800078e00ff */
[----:B------:R-:W-:Y:S01]  /*14e0*/  IMAD R13, R7, R12, R13 ;  /* 0x0000000c070d7224 */ /* 0x000fe200078e020d */
[----:B------:R-:W-:-:S04]  /*14f0*/  MOV R22, R14 ;  /* 0x0000000e00167202 */ /* 0x000fc80000000f00 */
[----:B------:R-:W-:-:S05]  /*1500*/  IADD3 R23, PT, PT, R15, R13, RZ ;  /* 0x0000000d0f177210 */ /* 0x000fca0007ffe0ff */
[----:B------:R1:W-:Y:S04]  /*1510*/  STG.E.64 desc[UR10][R18.64], R22 ;  /* 0x0000001612007986 */ /* 0x0003e8000c101b0a */
[----:B------:R-:W2:Y:S04]  /*1520*/  LDG.E.64 R6, desc[UR10][R10.64+0x18] ;  /* 0x0000180a0a067981 */ /* 0x000ea8000c1e1b00 */
[----:B------:R-:W2:Y:S01]  /*1530*/  LDG.E.64 R12, desc[UR10][R8.64] ;  /* 0x0000000a080c7981 */ /* 0x000ea2000c1e1b00 */
[----:B------:R-:W-:-:S04]  /*1540*/  IADD3 R14, P0, PT, R18, R5, RZ ;  /* 0x00000005120e7210 */ /* 0x000fc80007f1e0ff */
[----:B------:R-:W-:Y:S01]  /*1550*/  IADD3.X R15, PT, PT, R19, R27, RZ, P0, !PT ;  /* 0x0000001b130f7210 */ /* 0x000fe200007fe4ff */
[----:B------:R-:W-:Y:S01]  /*1560*/  UIADD3 UR6, UP0, UPT, UR6, -0x8, URZ ;  /* 0xfffffff806067890 */ /* 0x000fe2000ff1e0ff */
[----:B------:R-:W-:Y:S02]  /*1570*/  IADD3 R29, PT, PT, R29, 0x8, RZ ;  /* 0x000000081d1d7810 */ /* 0x000fe40007ffe0ff */
[----:B------:R-:W-:Y:S01]  /*1580*/  LEA R25, R2, R25, 0x2 ;  /* 0x0000001902197211 */ /* 0x000fe200078e10ff */
[----:B------:R-:W-:Y:S02]  /*1590*/  UIADD3.X UR7, UPT, UPT, UR7, -0x1, URZ, UP0, !UPT ;  /* 0xffffffff07077890 */ /* 0x000fe400087fe4ff */
[----:B------:R-:W-:Y:S02]  /*15a0*/  UIADD3 UR5, UPT, UPT, UR5, 0x8, URZ ;  /* 0x0000000805057890 */ /* 0x000fe4000fffe0ff */
[----:B------:R-:W-:Y:S01]  /*15b0*/  UPLOP3.LUT UP0, UPT, UPT, UPT, UPT, 0x40, 0x4 ;  /* 0x000000000004789c */ /* 0x000fe20003f0e870 */
[----:B--2---:R-:W-:-:S02]  /*15c0*/  IMAD R7, R7, R12, RZ ;  /* 0x0000000c07077224 */ /* 0x004fc400078e02ff */
[----:B0-----:R-:W-:-:S04]  /*15d0*/  IMAD.WIDE.U32 R16, R6, R12, RZ ;  /* 0x0000000c06107225 */ /* 0x001fc800078e00ff */
[----:B------:R-:W-:-:S05]  /*15e0*/  IMAD R7, R13, R6, R7 ;  /* 0x000000060d077224 */ /* 0x000fca00078e0207 */
[----:B------:R-:W-:-:S05]  /*15f0*/  IADD3 R17, PT, PT, R17, R7, RZ ;  /* 0x0000000711117210 */ /* 0x000fca0007ffe0ff */
[----:B------:R1:W-:Y:S02]  /*1600*/  STG.E.64 desc[UR10][R14.64], R16 ;  /* 0x000000100e007986 */ /* 0x0003e4000c101b0a */
.L_x_27:
[----:B------:R-:W-:-:S04]  /*1610*/  UISETP.NE.U32.AND UP1, UPT, UR6, URZ, UPT ;  /* 0x000000ff0600728c */ /* 0x000fc8000bf25070 */
[----:B------:R-:W-:-:S09]  /*1620*/  UISETP.NE.OR.EX UP0, UPT, UR7, URZ, UP0, UP1 ;  /* 0x000000ff0700728c */ /* 0x000fd20008705710 */
[----:B------:R-:W-:Y:S05]  /*1630*/  BRA.U !UP0, `(.L_x_23) ;  /* 0x0000000108c87547 */ /* 0x000fea000b800000 */
.L_x_24:
[----:B------:R-:W0:Y:S01]  /*1640*/  LDC.64 R6, c[0x0][0x388] ;  /* 0x0000e200ff067b82 */ /* 0x000e220000000a00 */
[--C-:B-12---:R-:W-:Y:S02]  /*1650*/  SHF.R.S64 R23, RZ, 0x1d, R2.reuse ;  /* 0x0000001dff177819 */ /* 0x106fe40000001002 */
[----:B------:R-:W-:-:S05]  /*1660*/  SHF.R.S32.HI R5, RZ, 0x1d, R2 ;  /* 0x0000001dff057819 */ /* 0x000fca0000011402 */
[----:B------:R-:W1:Y:S02]  /*1670*/  LDC.64 R10, c[0x0][0x390] ;  /* 0x0000e400ff0a7b82 */ /* 0x000e640000000a00 */
.L_x_28:
[----:B0-----:R-:W-:Y:S01]  /*1680*/  IMAD.WIDE R26, R29, 0x8, R6 ;  /* 0x000000081d1a7825 */ /* 0x001fe200078e0206 */
[----:B---3--:R-:W2:Y:S04]  /*1690*/  LDG.E.64 R16, desc[UR10][R8.64] ;  /* 0x0000000a08107981 */ /* 0x008ea8000c1e1b00 */
[----:B------:R-:W2:Y:S01]  /*16a0*/  LDG.E.64 R14, desc[UR10][R26.64] ;  /* 0x0000000a1a0e7981 */ /* 0x000ea2000c1e1b00 */
[----:B-1----:R-:W-:-:S04]  /*16b0*/  IMAD.WIDE R18, R25, 0x8, R10 ;  /* 0x0000000819127825 */ /* 0x002fc800078e020a */
[-C--:B--2---:R-:W-:Y:S02]  /*16c0*/  IMAD R15, R15, R16.reuse, RZ ;  /* 0x000000100f0f7224 */ /* 0x084fe400078e02ff */
[----:B------:R-:W-:-:S04]  /*16d0*/  IMAD.WIDE.U32 R12, R14, R16, RZ ;  /* 0x000000100e0c7225 */ /* 0x000fc800078e00ff */
[----:B------:R-:W-:Y:S02]  /*16e0*/  IMAD R15, R17, R14, R15 ;  /* 0x0000000e110f7224 */ /* 0x000fe400078e020f */
[----:B------:R-:W-:-:S03]  /*16f0*/  IMAD.MOV.U32 R20, RZ, RZ, R12 ;  /* 0x000000ffff147224 */ /* 0x000fc600078e000c */
[----:B------:R-:W-:-:S05]  /*1700*/  IADD3 R21, PT, PT, R13, R15, RZ ;  /* 0x0000000f0d157210 */ /* 0x000fca0007ffe0ff */
[----:B------:R-:W-:Y:S04]  /*1710*/  STG.E.64 desc[UR10][R18.64], R20 ;  /* 0x0000001412007986 */ /* 0x000fe8000c101b0a */
[----:B------:R-:W2:Y:S04]  /*1720*/  LDG.E.64 R14, desc[UR10][R8.64] ;  /* 0x0000000a080e7981 */ /* 0x000ea8000c1e1b00 */
[----:B------:R-:W2:Y:S01]  /*1730*/  LDG.E.64 R12, desc[UR10][R26.64+0x8] ;  /* 0x0000080a1a0c7981 */ /* 0x000ea2000c1e1b00 */
[----:B------:R-:W-:-:S04]  /*1740*/  IADD3 R16, P0, PT, R18, R23, RZ ;  /* 0x0000001712107210 */ /* 0x000fc80007f1e0ff */
[----:B------:R-:W-:Y:S01]  /*1750*/  IADD3.X R17, PT, PT, R19, R5, RZ, P0, !PT ;  /* 0x0000000513117210 */ /* 0x000fe200007fe4ff */
[----:B--2---:R-:W-:-:S04]  /*1760*/  IMAD R13, R13, R14, RZ ;  /* 0x0000000e0d0d7224 */ /* 0x004fc800078e02ff */
[----:B------:R-:W-:Y:S02]  /*1770*/  IMAD R15, R15, R12, R13 ;  /* 0x0000000c0f0f7224 */ /* 0x000fe400078e020d */
[----:B------:R-:W-:-:S05]  /*1780*/  IMAD.WIDE.U32 R12, R12, R14, RZ ;  /* 0x0000000e0c0c7225 */ /* 0x000fca00078e00ff */
[----:B------:R-:W-:Y:S02]  /*1790*/  IADD3 R15, PT, PT, R13, R15, RZ ;  /* 0x0000000f0d0f7210 */ /* 0x000fe40007ffe0ff */
[----:B------:R-:W-:-:S05]  /*17a0*/  MOV R14, R12 ;  /* 0x0000000c000e7202 */ /* 0x000fca0000000f00 */
        /* <DEDUP_REMOVED lines=16> */
[----:B------:R-:W-:-:S04]  /*18b0*/  UISETP.NE.U32.AND UP0, UPT, UR6, URZ, UPT ;  /* 0x000000ff0600728c */ /* 0x000fc8000bf05070 */
[----:B------:R-:W-:Y:S01]  /*18c0*/  UISETP.NE.AND.EX UP0, UPT, UR7, URZ, UPT, UP0 ;  /* 0x000000ff0700728c */ /* 0x000fe2000bf05300 */
        /* <DEDUP_REMOVED lines=9> */
.L_x_23:
[----:B------:R-:W-:-:S04]  /*1960*/  UISETP.NE.U32.AND UP0, UPT, UR12, URZ, UPT ;  /* 0x000000ff0c00728c */ /* 0x000fc8000bf05070 */
[----:B------:R-:W-:-:S09]  /*1970*/  UISETP.NE.AND.EX UP0, UPT, URZ, URZ, UPT, UP0 ;  /* 0x000000ffff00728c */ /* 0x000fd2000bf05300 */
[----:B------:R-:W-:Y:S05]  /*1980*/  BRA.U !UP0, `(.L_x_29) ;  /* 0x0000000108a87547 */ /* 0x000fea000b800000 */
[----:B------:R-:W0:Y:S01]  /*1990*/  LDC.64 R6, c[0x0][0x388] ;  /* 0x0000e200ff067b82 */ /* 0x000e220000000a00 */
[----:B------:R-:W-:Y:S01]  /*19a0*/  VIADD R5, R4, UR5 ;  /* 0x0000000504057c36 */ /* 0x000fe20008000000 */
[----:B-1----:R-:W4:Y:S06]  /*19b0*/  LDG.E.64 R14, desc[UR10][R8.64] ;  /* 0x0000000a080e7981 */ /* 0x002f2c000c1e1b00 */
[----:B------:R-:W1:Y:S08]  /*19c0*/  LDC R13, c[0x0][0x398] ;  /* 0x0000e600ff0d7b82 */ /* 0x000e700000000800 */
[----:B------:R-:W5:Y:S01]  /*19d0*/  LDC.64 R10, c[0x0][0x390] ;  /* 0x0000e400ff0a7b82 */ /* 0x000f620000000a00 */
[----:B0-----:R-:W-:-:S05]  /*19e0*/  IMAD.WIDE R6, R5, 0x8, R6 ;  /* 0x0000000805067825 */ /* 0x001fca00078e0206 */
[----:B---3--:R-:W4:Y:S01]  /*19f0*/  LDG.E.64 R16, desc[UR10][R6.64] ;  /* 0x0000000a06107981 */ /* 0x008f22000c1e1b00 */
[----:B------:R-:W-:Y:S01]  /*1a00*/  IADD3 R5, PT, PT, R3, UR5, RZ ;  /* 0x0000000503057c10 */ /* 0x000fe2000fffe0ff */
[----:B------:R-:W-:-:S04]  /*1a10*/  UISETP.NE.U32.AND UP0, UPT, UR12, 0x1, UPT ;  /* 0x000000010c00788c */ /* 0x000fc8000bf05070 */
[----:B------:R-:W-:Y:S01]  /*1a20*/  UISETP.NE.AND.EX UP0, UPT, URZ, URZ, UPT, UP0 ;  /* 0x000000ffff00728c */ /* 0x000fe2000bf05300 */
[-C--:B----4-:R-:W-:Y:S02]  /*1a30*/  IMAD R19, R17, R14.reuse, RZ ;  /* 0x0000000e11137224 */ /* 0x090fe400078e02ff */
[----:B-1----:R-:W-:Y:S02]  /*1a40*/  IMAD R17, R13, UR4, R0 ;  /* 0x000000040d117c24 */ /* 0x002fe4000f8e0200 */
[----:B------:R-:W-:-:S04]  /*1a50*/  IMAD.WIDE.U32 R12, R16, R14, RZ ;  /* 0x0000000e100c7225 */ /* 0x000fc800078e00ff */
[----:B------:R-:W-:Y:S02]  /*1a60*/  IMAD R19, R15, R16, R19 ;  /* 0x000000100f137224 */ /* 0x000fe400078e0213 */
[----:B------:R-:W-:-:S03]  /*1a70*/  IMAD R5, R5, R2, R17 ;  /* 0x0000000205057224 */ /* 0x000fc600078e0211 */
[----:B------:R-:W-:Y:S01]  /*1a80*/  IADD3 R13, PT, PT, R13, R19, RZ ;  /* 0x000000130d0d7210 */ /* 0x000fe20007ffe0ff */
[----:B-----5:R-:W-:-:S05]  /*1a90*/  IMAD.WIDE R10, R5, 0x8, R10 ;  /* 0x00000008050a7825 */ /* 0x020fca00078e020a */
[----:B------:R0:W-:Y:S01]  /*1aa0*/  STG.E.64 desc[UR10][R10.64], R12 ;  /* 0x0000000c0a007986 */ /* 0x0001e2000c101b0a */
[----:B------:R-:W-:Y:S05]  /*1ab0*/  BRA.U !UP0, `(.L_x_29) ;  /* 0x00000001085c7547 */ /* 0x000fea000b800000 */
[----:B------:R-:W3:Y:S04]  /*1ac0*/  LDG.E.64 R14, desc[UR10][R8.64] ;  /* 0x0000000a080e7981 */ /* 0x000ee8000c1e1b00 */
[----:B------:R-:W3:Y:S01]  /*1ad0*/  LDG.E.64 R16, desc[UR10][R6.64+0x8] ;  /* 0x0000080a06107981 */ /* 0x000ee2000c1e1b00 */
[----:B------:R-:W-:-:S04]  /*1ae0*/  UISETP.NE.U32.AND UP0, UPT, UR12, 0x2, UPT ;  /* 0x000000020c00788c */ /* 0x000fc8000bf05070 */
[----:B------:R-:W-:Y:S01]  /*1af0*/  UISETP.NE.AND.EX UP0, UPT, URZ, URZ, UPT, UP0 ;  /* 0x000000ffff00728c */ /* 0x000fe2000bf05300 */
[-C--:B---3--:R-:W-:Y:S01]  /*1b00*/  IMAD R5, R17, R14.reuse, RZ ;  /* 0x0000000e11057224 */ /* 0x088fe200078e02ff */
[----:B------:R-:W-:Y:S01]  /*1b10*/  SHF.R.S64 R17, RZ, 0x1d, R2 ;  /* 0x0000001dff117819 */ /* 0x000fe20000001002 */
[----:B0-----:R-:W-:-:S03]  /*1b20*/  IMAD.WIDE.U32 R12, R16, R14, RZ ;  /* 0x0000000e100c7225 */ /* 0x001fc600078e00ff */
[----:B------:R-:W-:Y:S01]  /*1b30*/  IADD3 R10, P0, PT, R10, R17, RZ ;  /* 0x000000110a0a7210 */ /* 0x000fe20007f1e0ff */
[----:B------:R-:W-:Y:S01]  /*1b40*/  IMAD R5, R15, R16, R5 ;  /* 0x000000100f057224 */ /* 0x000fe200078e0205 */
[----:B------:R-:W-:-:S04]  /*1b50*/  SHF.R.S32.HI R15, RZ, 0x1d, R2 ;  /* 0x0000001dff0f7819 */ /* 0x000fc80000011402 */
[----:B------:R-:W-:Y:S02]  /*1b60*/  IADD3.X R11, PT, PT, R11, R15, RZ, P0, !PT ;  /* 0x0000000f0b0b7210 */ /* 0x000fe400007fe4ff */
[----:B------:R-:W-:-:S05]  /*1b70*/  IADD3 R13, PT, PT, R13, R5, RZ ;  /* 0x000000050d0d7210 */ /* 0x000fca0007ffe0ff */
[----:B------:R4:W-:Y:S01]  /*1b80*/  STG.E.64 desc[UR10][R10.64], R12 ;  /* 0x0000000c0a007986 */ /* 0x0009e2000c101b0a */
[----:B------:R-:W-:Y:S05]  /*1b90*/  BRA.U !UP0, `(.L_x_29) ;  /* 0x0000000108247547 */ /* 0x000fea000b800000 */
[----:B------:R-:W3:Y:S04]  /*1ba0*/  LDG.E.64 R8, desc[UR10][R8.64] ;  /* 0x0000000a08087981 */ /* 0x000ee8000c1e1b00 */
[----:B------:R-:W3:Y:S01]  /*1bb0*/  LDG.E.64 R6, desc[UR10][R6.64+0x10] ;  /* 0x0000100a06067981 */ /* 0x000ee2000c1e1b00 */
[----:B----4-:R-:W-:-:S04]  /*1bc0*/  IADD3 R10, P0, PT, R17, R10, RZ ;  /* 0x0000000a110a7210 */ /* 0x010fc80007f1e0ff */
[----:B------:R-:W-:Y:S01]  /*1bd0*/  IADD3.X R11, PT, PT, R15, R11, RZ, P0, !PT ;  /* 0x0000000b0f0b7210 */ /* 0x000fe200007fe4ff */
[-C--:B---3--:R-:W-:Y:S02]  /*1be0*/  IMAD R5, R7, R8.reuse, RZ ;  /* 0x0000000807057224 */ /* 0x088fe400078e02ff */
[----:B------:R-:W-:-:S04]  /*1bf0*/  IMAD.WIDE.U32 R12, R6, R8, RZ ;  /* 0x00000008060c7225 */ /* 0x000fc800078e00ff */
[----:B------:R-:W-:-:S05]  /*1c00*/  IMAD R5, R9, R6, R5 ;  /* 0x0000000609057224 */ /* 0x000fca00078e0205 */
[----:B------:R-:W-:-:S05]  /*1c10*/  IADD3 R13, PT, PT, R13, R5, RZ ;  /* 0x000000050d0d7210 */ /* 0x000fca0007ffe0ff */
[----:B------:R0:W-:Y:S02]  /*1c20*/  STG.E.64 desc[UR10][R10.64], R12 ;  /* 0x0000000c0a007986 */ /* 0x0001e4000c101b0a */
.L_x_29:
[----:B------:R-:W5:Y:S01]  /*1c30*/  LDCU UR5, c[0x0][0x3a0] ;  /* 0x00007400ff0577ac */ /* 0x000f620008000800 */
[----:B------:R-:W-:-:S04]  /*1c40*/  UIADD3 UR4, UPT, UPT, UR4, 0x1, URZ ;  /* 0x0000000104047890 */ /* 0x000fc8000fffe0ff */
[----:B-----5:R-:W-:-:S04]  /*1c50*/  UISETP.GE.U32.AND UP0, UPT, UR4, UR5, UPT ;  /* 0x000000050400728c */ /* 0x020fc8000bf06070 */
[----:B------:R-:W-:-:S09]  /*1c60*/  UISETP.GE.U32.AND.EX UP0, UPT, URZ, UR15, UPT, UP0 ;  /* 0x0000000fff00728c */ /* 0x000fd2000bf06100 */
[----:B------:R-:W-:Y:S05]  /*1c70*/  BRA.U !UP0, `(.L_x_30) ;  /* 0xffffffe508d07547 */ /* 0x000fea000b83ffff */
[----:B------:R-:W-:Y:S05]  /*1c80*/  EXIT ;  /* 0x000000000000794d */ /* 0x000fea0003800000 */
        .weak           $__internal_2_$__cuda_sm20_div_s64
        .type           $__internal_2_$__cuda_sm20_div_s64,@function
        .size           $__internal_2_$__cuda_sm20_div_s64,(.L_x_34 - $__internal_2_$__cuda_sm20_div_s64)
$__internal_2_$__cuda_sm20_div_s64:
        /* <DEDUP_REMOVED lines=12> */
[C---:B------:R-:W-:Y:S01]  /*1d50*/  IMAD R5, R6.reuse, UR5, R9 ;  /* 0x0000000506057c24 */ /* 0x040fe2000f8e0209 */
[----:B------:R-:W-:Y:S02]  /*1d60*/  IADD3 R11, P0, PT, RZ, -R8, RZ ;  /* 0x80000008ff0b7210 */ /* 0x000fe40007f1e0ff */
[----:B------:R-:W-:Y:S01]  /*1d70*/  MOV R9, R6 ;  /* 0x0000000600097202 */ /* 0x000fe20000000f00 */
[----:B------:R-:W-:Y:S02]  /*1d80*/  IMAD R5, R7, UR4, R5 ;  /* 0x0000000407057c24 */ /* 0x000fe4000f8e0205 */
[----:B------:R-:W-:-:S03]  /*1d90*/  IMAD.HI.U32 R8, R6, R11, RZ ;  /* 0x0000000b06087227 */ /* 0x000fc600078e00ff */
[----:B------:R-:W-:-:S05]  /*1da0*/  IADD3.X R5, PT, PT, RZ, ~R5, RZ, P0, !PT ;  /* 0x80000005ff057210 */ /* 0x000fca00007fe4ff */
[----:B------:R-:W-:-:S04]  /*1db0*/  IMAD.WIDE.U32 R8, P0, R6, R5, R8 ;  /* 0x0000000506087225 */ /* 0x000fc80007800008 */
[C---:B------:R-:W-:Y:S02]  /*1dc0*/  IMAD R13, R7.reuse, R5, RZ ;  /* 0x00000005070d7224 */ /* 0x040fe400078e02ff */
[----:B------:R-:W-:-:S04]  /*1dd0*/  IMAD.HI.U32 R8, P1, R7, R11, R8 ;  /* 0x0000000b07087227 */ /* 0x000fc80007820008 */
[----:B------:R-:W-:Y:S01]  /*1de0*/  IMAD.HI.U32 R3, R7, R5, RZ ;  /* 0x0000000507037227 */ /* 0x000fe200078e00ff */
[----:B------:R-:W-:-:S04]  /*1df0*/  IADD3 R9, P2, PT, R13, R8, RZ ;  /* 0x000000080d097210 */ /* 0x000fc80007f5e0ff */
[----:B------:R-:W-:Y:S01]  /*1e00*/  IADD3.X R3, PT, PT, R3, R7, RZ, P0, !PT ;  /* 0x0000000703037210 */ /* 0x000fe200007fe4ff */
[----:B------:R-:W-:-:S03]  /*1e10*/  IMAD.WIDE.U32 R6, R9, UR4, RZ ;  /* 0x0000000409067c25 */ /* 0x000fc6000f8e00ff */
[----:B------:R-:W-:Y:S01]  /*1e20*/  IADD3.X R3, PT, PT, RZ, RZ, R3, P2, P1 ;  /* 0x000000ffff037210 */ /* 0x000fe200017e2403 */
[----:B------:R-:W-:Y:S01]  /*1e30*/  IMAD R8, R9, UR5, R7 ;  /* 0x0000000509087c24 */ /* 0x000fe2000f8e0207 */
[----:B------:R-:W-:Y:S02]  /*1e40*/  IADD3 R11, P0, PT, RZ, -R6, RZ ;  /* 0x80000006ff0b7210 */ /* 0x000fe40007f1e0ff */
[-C--:B------:R-:W-:Y:S01]  /*1e50*/  IADD3 R7, P4, PT, RZ, -R0.reuse, RZ ;  /* 0x80000000ff077210 */ /* 0x080fe20007f9e0ff */
[----:B------:R-:W-:Y:S02]  /*1e60*/  IMAD R5, R3, UR4, R8 ;  /* 0x0000000403057c24 */ /* 0x000fe4000f8e0208 */
[----:B------:R-:W-:Y:S01]  /*1e70*/  IMAD.HI.U32 R8, R9, R11, RZ ;  /* 0x0000000b09087227 */ /* 0x000fe200078e00ff */
[----:B------:R-:W-:Y:S02]  /*1e80*/  SEL R10, R7, R0, !P3 ;  /* 0x00000000070a7207 */ /* 0x000fe40005800000 */
[----:B------:R-:W-:Y:S01]  /*1e90*/  IADD3.X R7, PT, PT, RZ, ~R2, RZ, P4, !PT ;  /* 0x80000002ff077210 */ /* 0x000fe200027fe4ff */
[----:B------:R-:W-:-:S03]  /*1ea0*/  IMAD.X R6, RZ, RZ, ~R5, P0 ;  /* 0x000000ffff067224 */ /* 0x000fc600000e0e05 */
[----:B------:R-:W-:Y:S01]  /*1eb0*/  SEL R12, R7, R2, !P3 ;  /* 0x00000002070c7207 */ /* 0x000fe20005800000 */
[----:B------:R-:W-:-:S04]  /*1ec0*/  IMAD.WIDE.U32 R8, P0, R9, R6, R8 ;  /* 0x0000000609087225 */ /* 0x000fc80007800008 */
[----:B------:R-:W-:Y:S01]  /*1ed0*/  HFMA2 R7, -RZ, RZ, 0, 0 ;  /* 0x00000000ff077431 */ /* 0x000fe200000001ff */
[----:B------:R-:W-:Y:S01]  /*1ee0*/  LOP3.LUT R2, R2, UR7, RZ, 0x3c, !PT ;  /* 0x0000000702027c12 */ /* 0x000fe2000f8e3cff */
[----:B------:R-:W-:-:S04]  /*1ef0*/  IMAD.HI.U32 R5, P1, R3, R11, R8 ;  /* 0x0000000b03057227 */ /* 0x000fc80007820008 */
[CC--:B------:R-:W-:Y:S02]  /*1f00*/  IMAD R8, R3.reuse, R6.reuse, RZ ;  /* 0x0000000603087224 */ /* 0x0c0fe400078e02ff */
[----:B------:R-:W-:-:S03]  /*1f10*/  IMAD.HI.U32 R6, R3, R6, RZ ;  /* 0x0000000603067227 */ /* 0x000fc600078e00ff */
[----:B------:R-:W-:Y:S02]  /*1f20*/  IADD3 R5, P2, PT, R8, R5, RZ ;  /* 0x0000000508057210 */ /* 0x000fe40007f5e0ff */
        /* <DEDUP_REMOVED lines=13> */
[----:B------:R-:W-:Y:S01]  /*2000*/  IADD3 R6, PT, PT, R5, 0x1, RZ ;  /* 0x0000000105067810 */ /* 0x000fe20007ffe0ff */
[----:B------:R-:W-:Y:S01]  /*2010*/  IMAD R3, R3, UR4, R8 ;  /* 0x0000000403037c24 */ /* 0x000fe2000f8e0208 */
[----:B------:R-:W-:-:S04]  /*2020*/  ISETP.GE.U32.AND P0, PT, R10, UR4, PT ;  /* 0x000000040a007c0c */ /* 0x000fc8000bf06070 */
[----:B------:R-:W-:Y:S02]  /*2030*/  IADD3.X R8, PT, PT, ~R3, R12, RZ, P1, !PT ;  /* 0x0000000c03087210 */ /* 0x000fe40000ffe5ff */
[----:B------:R-:W-:Y:S02]  /*2040*/  IADD3 R3, P1, PT, R10, -UR4, RZ ;  /* 0x800000040a037c10 */ /* 0x000fe4000ff3e0ff */
[C---:B------:R-:W-:Y:S02]  /*2050*/  ISETP.GE.U32.AND.EX P0, PT, R8.reuse, UR5, PT, P0 ;  /* 0x0000000508007c0c */ /* 0x040fe4000bf06100 */
[----:B------:R-:W-:Y:S02]  /*2060*/  IADD3.X R7, PT, PT, R8, ~UR5, RZ, P1, !PT ;  /* 0x8000000508077c10 */ /* 0x000fe40008ffe4ff */
[----:B------:R-:W-:Y:S02]  /*2070*/  SEL R3, R3, R10, P0 ;  /* 0x0000000a03037207 */ /* 0x000fe40000000000 */
[----:B------:R-:W-:-:S02]  /*2080*/  SEL R7, R7, R8, P0 ;  /* 0x0000000807077207 */ /* 0x000fc40000000000 */
[----:B------:R-:W-:Y:S02]  /*2090*/  SEL R6, R6, R5, P0 ;  /* 0x0000000506067207 */ /* 0x000fe40000000000 */
[----:B------:R-:W-:Y:S02]  /*20a0*/  ISETP.GE.U32.AND P0, PT, R3, UR4, PT ;  /* 0x0000000403007c0c */ /* 0x000fe4000bf06070 */
[----:B------:R-:W-:Y:S02]  /*20b0*/  IADD3 R3, PT, PT, R6, 0x1, RZ ;  /* 0x0000000106037810 */ /* 0x000fe40007ffe0ff */
[----:B------:R-:W-:Y:S02]  /*20c0*/  ISETP.GE.U32.AND.EX P0, PT, R7, UR5, PT, P0 ;  /* 0x0000000507007c0c */ /* 0x000fe4000bf06100 */
[----:B------:R-:W-:Y:S02]  /*20d0*/  ISETP.GE.AND P1, PT, R2, RZ, PT ;  /* 0x000000ff0200720c */ /* 0x000fe40003f26270 */
[----:B------:R-:W-:-:S02]  /*20e0*/  SEL R3, R3, R6, P0 ;  /* 0x0000000603037207 */ /* 0x000fc40000000000 */
[----:B------:R-:W-:Y:S02]  /*20f0*/  ISETP.NE.U32.AND P0, PT, RZ, UR6, PT ;  /* 0x00000006ff007c0c */ /* 0x000fe4000bf05070 */
[-C--:B------:R-:W-:Y:S02]  /*2100*/  IADD3 R2, PT, PT, RZ, -R3.reuse, RZ ;  /* 0x80000003ff027210 */ /* 0x080fe40007ffe0ff */
[----:B------:R-:W-:Y:S02]  /*2110*/  MOV R5, 0x0 ;  /* 0x0000000000057802 */ /* 0x000fe40000000f00 */
[----:B------:R-:W-:Y:S02]  /*2120*/  ISETP.NE.AND.EX P0, PT, RZ, UR7, PT, P0 ;  /* 0x00000007ff007c0c */ /* 0x000fe4000bf05300 */
[----:B------:R-:W-:-:S04]  /*2130*/  SEL R3, R2, R3, !P1 ;  /* 0x0000000302037207 */ /* 0x000fc80004800000 */
[----:B------:R-:W-:Y:S01]  /*2140*/  SEL R3, R3, 0xffffffff, P0 ;  /* 0xffffffff03037807 */ /* 0x000fe20000000000 */
[----:B------:R-:W-:Y:S06]  /*2150*/  RET.REL.NODEC R4 `(_Z17per_row_AB_kernelPlS_S_ll) ;  /* 0xffffffdc04a87950 */ /* 0x000fec0003c3ffff */
.L_x_31:
        /* <DEDUP_REMOVED lines=10> */
.L_x_34:


//--------------------- .nv.shared.reserved.0     --------------------------
	.section	.nv.shared.reserved.0,"aw",@nobits
	.weak		__nv_reservedSMEM_offset_0_alias
	.size		__nv_reservedSMEM_offset_0_alias, 0, 64
	.other		__nv_reservedSMEM_offset_0_alias,@"STO_CUDA_RESERVED_SHARED STV_DEFAULT"
__nv_reservedSMEM_offset_0_alias:
	.zero		0
	.zero		64


//--------------------- .nv.constant0._Z18per_element_kernelPlS_S_ll --------------------------
	.section	.nv.constant0._Z18per_element_kernelPlS_S_ll,"a",@progbits
	.sectionflags	@""
	.align	4
.nv.constant0._Z18per_element_kernelPlS_S_ll:
	.zero		936


//--------------------- .nv.constant0._Z20per_column_AB_kernelPlS_S_ll --------------------------
	.section	.nv.constant0._Z20per_column_AB_kernelPlS_S_ll,"a",@progbits
	.sectionflags	@""
	.align	4
.nv.constant0._Z20per_column_AB_kernelPlS_S_ll:
	.zero		936


//--------------------- .nv.constant0._Z17per_row_AB_kernelPlS_S_ll --------------------------
	.section	.nv.constant0._Z17per_row_AB_kernelPlS_S_ll,"a",@progbits
	.sectionflags	@""
	.align	4
.nv.constant0._Z17per_row_AB_kernelPlS_S_ll:
	.zero		936


//--------------------- SYMBOLS --------------------------

	.type		.nv.reservedSmem.offset0,@object
	.size		.nv.reservedSmem.offset0,0x4
